//
// Generated by NVIDIA NVVM Compiler
//
// Compiler Build ID: CL-36424714
// Cuda compilation tools, release 13.0, V13.0.88
// Based on NVVM 20.0.0
//

.version 9.0
.target sm_100
.address_size 64

.func  (.param .b32 func_retval0) _ZN7Polygon4areaEv
(
	.param .b64 _ZN7Polygon4areaEv_param_0
)
;
.func  (.param .align 4 .b8 func_retval0[12]) _ZN7Polygon8get_infoEv
(
	.param .b64 _ZN7Polygon8get_infoEv_param_0
)
;
.func  (.param .b32 func_retval0) _ZN9Rectangle4areaEv
(
	.param .b64 _ZN9Rectangle4areaEv_param_0
)
;
.func  (.param .align 4 .b8 func_retval0[12]) _ZN9Rectangle8get_infoEv
(
	.param .b64 _ZN9Rectangle8get_infoEv_param_0
)
;
.func  (.param .b32 func_retval0) _ZN8Triangle4areaEv
(
	.param .b64 _ZN8Triangle4areaEv_param_0
)
;
.func  (.param .align 4 .b8 func_retval0[12]) _ZN8Triangle8get_infoEv
(
	.param .b64 _ZN8Triangle8get_infoEv_param_0
)
;
.extern .func  (.param .b32 func_retval0) vprintf
(
	.param .b64 vprintf_param_0,
	.param .b64 vprintf_param_1
)
;
.extern .func  (.param .b64 func_retval0) malloc
(
	.param .b64 malloc_param_0
)
;
.global .align 8 .u64 _ZTV7Polygon[4] = {0, 0, _ZN7Polygon4areaEv, _ZN7Polygon8get_infoEv};
.global .align 8 .u64 _ZTV9Rectangle[4] = {0, 0, _ZN9Rectangle4areaEv, _ZN9Rectangle8get_infoEv};
.global .align 8 .u64 _ZTV8Triangle[4] = {0, 0, _ZN8Triangle4areaEv, _ZN8Triangle8get_infoEv};
.global .align 8 .u64 d_pols;
.global .align 4 .u32 d_n_pols;
.global .align 1 .b8 $str[24] = {40, 100, 101, 118, 105, 99, 101, 41, 32, 112, 45, 62, 97, 114, 101, 97, 40, 41, 32, 61, 32, 37, 100};
.global .align 1 .b8 $str$1[22] = {119, 101, 32, 104, 97, 118, 101, 32, 97, 32, 112, 114, 111, 98, 108, 101, 109, 46, 46, 46, 10};
.global .align 1 .b8 $str$2[7] = {37, 100, 32, 37, 100, 10};
.global .align 1 .b8 $str$3[13] = {9, 32, 97, 114, 101, 97, 32, 61, 32, 37, 100, 10};
.global .align 1 .b8 $str$4[26] = {37, 100, 32, 37, 100, 10, 32, 73, 39, 109, 32, 105, 110, 115, 116, 97, 110, 99, 105, 110, 103, 46, 46, 46, 10};
.global .align 1 .b8 $str$5[29] = {37, 100, 32, 37, 100, 10, 32, 112, 111, 108, 115, 61, 37, 112, 44, 32, 100, 95, 110, 95, 112, 111, 108, 115, 61, 37, 100, 10};
.global .align 1 .b8 $str$6[27] = {37, 100, 32, 37, 100, 10, 32, 112, 111, 108, 115, 61, 37, 112, 44, 32, 97, 114, 101, 97, 32, 61, 32, 37, 100, 10};
.global .align 1 .b8 $str$7[12] = {10, 76, 79, 76, 32, 104, 101, 114, 101, 33, 10};
.global .align 1 .b8 $str$8[26] = {32, 119, 105, 100, 116, 104, 32, 61, 32, 37, 100, 10, 32, 104, 101, 105, 103, 104, 116, 32, 61, 32, 37, 100, 10};
.global .align 1 .b8 $str$9[15] = {114, 101, 99, 116, 32, 103, 101, 116, 95, 105, 110, 102, 111, 10};
.global .align 1 .b8 $str$10[17] = {116, 114, 105, 97, 110, 103, 32, 103, 101, 116, 95, 105, 110, 102, 111, 10};

.func  (.param .b32 func_retval0) _ZN7Polygon4areaEv(
	.param .b64 _ZN7Polygon4areaEv_param_0
)
{
	.local .align 8 .b8 	__local_depot0[8];
	.reg .b64 	%SP;
	.reg .b64 	%SPL;
	.reg .b32 	%r<8>;
	.reg .b64 	%rd<8>;

	mov.u64 	%SPL, __local_depot0;
	cvta.local.u64 	%SP, %SPL;
	ld.param.u64 	%rd1, [_ZN7Polygon4areaEv_param_0];
	add.u64 	%rd2, %SP, 0;
	add.u64 	%rd3, %SPL, 0;
	mov.u64 	%rd4, $str$7;
	cvta.global.u64 	%rd5, %rd4;
	{ // callseq 0, 0
	.param .b64 param0;
	st.param.b64 	[param0], %rd5;
	.param .b64 param1;
	st.param.b64 	[param1], 0;
	.param .b32 retval0;
	call.uni (retval0), 
	vprintf, 
	(
	param0, 
	param1
	);
	ld.param.b32 	%r1, [retval0];
	} // callseq 0
	ld.v2.u32 	{%r3, %r4}, [%rd1+8];
	st.local.v2.u32 	[%rd3], {%r3, %r4};
	mov.u64 	%rd6, $str$8;
	cvta.global.u64 	%rd7, %rd6;
	{ // callseq 1, 0
	.param .b64 param0;
	st.param.b64 	[param0], %rd7;
	.param .b64 param1;
	st.param.b64 	[param1], %rd2;
	.param .b32 retval0;
	call.uni (retval0), 
	vprintf, 
	(
	param0, 
	param1
	);
	ld.param.b32 	%r5, [retval0];
	} // callseq 1
	mov.b32 	%r7, 0;
	st.param.b32 	[func_retval0], %r7;
	ret;

}
.func  (.param .align 4 .b8 func_retval0[12]) _ZN7Polygon8get_infoEv(
	.param .b64 _ZN7Polygon8get_infoEv_param_0
)
{
	.reg .b32 	%r<4>;
	.reg .b64 	%rd<2>;

	ld.param.u64 	%rd1, [_ZN7Polygon8get_infoEv_param_0];
	ld.v2.u32 	{%r1, %r2}, [%rd1+8];
	st.param.b32 	[func_retval0], %r1;
	st.param.b32 	[func_retval0+4], %r2;
	mov.b32 	%r3, 0;
	st.param.b32 	[func_retval0+8], %r3;
	ret;

}
.func  (.param .b32 func_retval0) _ZN9Rectangle4areaEv(
	.param .b64 _ZN9Rectangle4areaEv_param_0
)
{
	.reg .b32 	%r<4>;
	.reg .b64 	%rd<2>;

	ld.param.u64 	%rd1, [_ZN9Rectangle4areaEv_param_0];
	ld.v2.u32 	{%r1, %r2}, [%rd1+8];
	mul.lo.s32 	%r3, %r2, %r1;
	st.param.b32 	[func_retval0], %r3;
	ret;

}
.func  (.param .align 4 .b8 func_retval0[12]) _ZN9Rectangle8get_infoEv(
	.param .b64 _ZN9Rectangle8get_infoEv_param_0
)
{
	.reg .b32 	%r<6>;
	.reg .b64 	%rd<4>;

	ld.param.u64 	%rd1, [_ZN9Rectangle8get_infoEv_param_0];
	mov.u64 	%rd2, $str$9;
	cvta.global.u64 	%rd3, %rd2;
	{ // callseq 2, 0
	.param .b64 param0;
	st.param.b64 	[param0], %rd3;
	.param .b64 param1;
	st.param.b64 	[param1], 0;
	.param .b32 retval0;
	call.uni (retval0), 
	vprintf, 
	(
	param0, 
	param1
	);
	ld.param.b32 	%r1, [retval0];
	} // callseq 2
	ld.v2.u32 	{%r3, %r4}, [%rd1+8];
	st.param.b32 	[func_retval0], %r3;
	st.param.b32 	[func_retval0+4], %r4;
	mov.b32 	%r5, 1;
	st.param.b32 	[func_retval0+8], %r5;
	ret;

}
.func  (.param .b32 func_retval0) _ZN8Triangle4areaEv(
	.param .b64 _ZN8Triangle4areaEv_param_0
)
{
	.reg .b32 	%r<7>;
	.reg .b64 	%rd<2>;

	ld.param.u64 	%rd1, [_ZN8Triangle4areaEv_param_0];
	ld.v2.u32 	{%r1, %r2}, [%rd1+8];
	mul.lo.s32 	%r3, %r2, %r1;
	shr.u32 	%r4, %r3, 31;
	add.s32 	%r5, %r3, %r4;
	shr.s32 	%r6, %r5, 1;
	st.param.b32 	[func_retval0], %r6;
	ret;

}
.func  (.param .align 4 .b8 func_retval0[12]) _ZN8Triangle8get_infoEv(
	.param .b64 _ZN8Triangle8get_infoEv_param_0
)
{
	.reg .b32 	%r<6>;
	.reg .b64 	%rd<4>;

	ld.param.u64 	%rd1, [_ZN8Triangle8get_infoEv_param_0];
	mov.u64 	%rd2, $str$10;
	cvta.global.u64 	%rd3, %rd2;
	{ // callseq 3, 0
	.param .b64 param0;
	st.param.b64 	[param0], %rd3;
	.param .b64 param1;
	st.param.b64 	[param1], 0;
	.param .b32 retval0;
	call.uni (retval0), 
	vprintf, 
	(
	param0, 
	param1
	);
	ld.param.b32 	%r1, [retval0];
	} // callseq 3
	ld.v2.u32 	{%r3, %r4}, [%rd1+8];
	st.param.b32 	[func_retval0], %r3;
	st.param.b32 	[func_retval0+4], %r4;
	mov.b32 	%r5, 2;
	st.param.b32 	[func_retval0+8], %r5;
	ret;

}
.entry _Z20wrong_example_kernelP7Polygoni(
	.param .u64 .ptr .align 1 _Z20wrong_example_kernelP7Polygoni_param_0,
	.param .u32 _Z20wrong_example_kernelP7Polygoni_param_1
)
{
	.local .align 8 .b8 	__local_depot6[8];
	.reg .b64 	%SP;
	.reg .b64 	%SPL;
	.reg .pred 	%p<10>;
	.reg .b32 	%r<130>;
	.reg .b64 	%rd<129>;

	mov.u64 	%SPL, __local_depot6;
	cvta.local.u64 	%SP, %SPL;
	ld.param.u64 	%rd121, [_Z20wrong_example_kernelP7Polygoni_param_0];
	ld.param.u32 	%r10, [_Z20wrong_example_kernelP7Polygoni_param_1];
	add.u64 	%rd23, %SP, 0;
	add.u64 	%rd1, %SPL, 0;
	setp.lt.s32 	%p1, %r10, 1;
	@%p1 bra 	$L__BB6_13;
	cvta.to.global.u64 	%rd122, %rd121;
	and.b32  	%r1, %r10, 15;
	setp.lt.u32 	%p2, %r10, 16;
	@%p2 bra 	$L__BB6_4;
	and.b32  	%r11, %r10, 2147483632;
	neg.s32 	%r128, %r11;
	mov.u64 	%rd26, $str;
$L__BB6_3:
	.pragma "nounroll";
	ld.global.u64 	%rd24, [%rd122];
	ld.u64 	%rd25, [%rd24];
	{ // callseq 4, 0
	.param .b64 param0;
	st.param.b64 	[param0], %rd121;
	.param .b32 retval0;
	prototype_4 : .callprototype (.param .b32 _) _ (.param .b64 _);
	call (retval0), 
	%rd25, 
	(
	param0
	)
	, prototype_4;
	ld.param.b32 	%r12, [retval0];
	} // callseq 4
	st.local.u32 	[%rd1], %r12;
	cvta.global.u64 	%rd27, %rd26;
	{ // callseq 5, 0
	.param .b64 param0;
	st.param.b64 	[param0], %rd27;
	.param .b64 param1;
	st.param.b64 	[param1], %rd23;
	.param .b32 retval0;
	call.uni (retval0), 
	vprintf, 
	(
	param0, 
	param1
	);
	ld.param.b32 	%r14, [retval0];
	} // callseq 5
	add.s64 	%rd29, %rd121, 16;
	ld.global.u64 	%rd30, [%rd122+16];
	ld.u64 	%rd31, [%rd30];
	{ // callseq 6, 0
	.param .b64 param0;
	st.param.b64 	[param0], %rd29;
	.param .b32 retval0;
	prototype_6 : .callprototype (.param .b32 _) _ (.param .b64 _);
	call (retval0), 
	%rd31, 
	(
	param0
	)
	, prototype_6;
	ld.param.b32 	%r16, [retval0];
	} // callseq 6
	st.local.u32 	[%rd1], %r16;
	{ // callseq 7, 0
	.param .b64 param0;
	st.param.b64 	[param0], %rd27;
	.param .b64 param1;
	st.param.b64 	[param1], %rd23;
	.param .b32 retval0;
	call.uni (retval0), 
	vprintf, 
	(
	param0, 
	param1
	);
	ld.param.b32 	%r18, [retval0];
	} // callseq 7
	ld.global.u64 	%rd32, [%rd122+32];
	ld.u64 	%rd33, [%rd32];
	add.s64 	%rd34, %rd121, 32;
	{ // callseq 8, 0
	.param .b64 param0;
	st.param.b64 	[param0], %rd34;
	.param .b32 retval0;
	prototype_8 : .callprototype (.param .b32 _) _ (.param .b64 _);
	call (retval0), 
	%rd33, 
	(
	param0
	)
	, prototype_8;
	ld.param.b32 	%r20, [retval0];
	} // callseq 8
	st.local.u32 	[%rd1], %r20;
	{ // callseq 9, 0
	.param .b64 param0;
	st.param.b64 	[param0], %rd27;
	.param .b64 param1;
	st.param.b64 	[param1], %rd23;
	.param .b32 retval0;
	call.uni (retval0), 
	vprintf, 
	(
	param0, 
	param1
	);
	ld.param.b32 	%r22, [retval0];
	} // callseq 9
	ld.global.u64 	%rd35, [%rd122+48];
	ld.u64 	%rd36, [%rd35];
	add.s64 	%rd37, %rd121, 48;
	{ // callseq 10, 0
	.param .b64 param0;
	st.param.b64 	[param0], %rd37;
	.param .b32 retval0;
	prototype_10 : .callprototype (.param .b32 _) _ (.param .b64 _);
	call (retval0), 
	%rd36, 
	(
	param0
	)
	, prototype_10;
	ld.param.b32 	%r24, [retval0];
	} // callseq 10
	st.local.u32 	[%rd1], %r24;
	{ // callseq 11, 0
	.param .b64 param0;
	st.param.b64 	[param0], %rd27;
	.param .b64 param1;
	st.param.b64 	[param1], %rd23;
	.param .b32 retval0;
	call.uni (retval0), 
	vprintf, 
	(
	param0, 
	param1
	);
	ld.param.b32 	%r26, [retval0];
	} // callseq 11
	ld.global.u64 	%rd38, [%rd122+64];
	ld.u64 	%rd39, [%rd38];
	add.s64 	%rd40, %rd121, 64;
	{ // callseq 12, 0
	.param .b64 param0;
	st.param.b64 	[param0], %rd40;
	.param .b32 retval0;
	prototype_12 : .callprototype (.param .b32 _) _ (.param .b64 _);
	call (retval0), 
	%rd39, 
	(
	param0
	)
	, prototype_12;
	ld.param.b32 	%r28, [retval0];
	} // callseq 12
	st.local.u32 	[%rd1], %r28;
	{ // callseq 13, 0
	.param .b64 param0;
	st.param.b64 	[param0], %rd27;
	.param .b64 param1;
	st.param.b64 	[param1], %rd23;
	.param .b32 retval0;
	call.uni (retval0), 
	vprintf, 
	(
	param0, 
	param1
	);
	ld.param.b32 	%r30, [retval0];
	} // callseq 13
	ld.global.u64 	%rd41, [%rd122+80];
	ld.u64 	%rd42, [%rd41];
	add.s64 	%rd43, %rd121, 80;
	{ // callseq 14, 0
	.param .b64 param0;
	st.param.b64 	[param0], %rd43;
	.param .b32 retval0;
	prototype_14 : .callprototype (.param .b32 _) _ (.param .b64 _);
	call (retval0), 
	%rd42, 
	(
	param0
	)
	, prototype_14;
	ld.param.b32 	%r32, [retval0];
	} // callseq 14
	st.local.u32 	[%rd1], %r32;
	{ // callseq 15, 0
	.param .b64 param0;
	st.param.b64 	[param0], %rd27;
	.param .b64 param1;
	st.param.b64 	[param1], %rd23;
	.param .b32 retval0;
	call.uni (retval0), 
	vprintf, 
	(
	param0, 
	param1
	);
	ld.param.b32 	%r34, [retval0];
	} // callseq 15
	ld.global.u64 	%rd44, [%rd122+96];
	ld.u64 	%rd45, [%rd44];
	add.s64 	%rd46, %rd121, 96;
	{ // callseq 16, 0
	.param .b64 param0;
	st.param.b64 	[param0], %rd46;
	.param .b32 retval0;
	prototype_16 : .callprototype (.param .b32 _) _ (.param .b64 _);
	call (retval0), 
	%rd45, 
	(
	param0
	)
	, prototype_16;
	ld.param.b32 	%r36, [retval0];
	} // callseq 16
	st.local.u32 	[%rd1], %r36;
	{ // callseq 17, 0
	.param .b64 param0;
	st.param.b64 	[param0], %rd27;
	.param .b64 param1;
	st.param.b64 	[param1], %rd23;
	.param .b32 retval0;
	call.uni (retval0), 
	vprintf, 
	(
	param0, 
	param1
	);
	ld.param.b32 	%r38, [retval0];
	} // callseq 17
	ld.global.u64 	%rd47, [%rd122+112];
	ld.u64 	%rd48, [%rd47];
	add.s64 	%rd49, %rd121, 112;
	{ // callseq 18, 0
	.param .b64 param0;
	st.param.b64 	[param0], %rd49;
	.param .b32 retval0;
	prototype_18 : .callprototype (.param .b32 _) _ (.param .b64 _);
	call (retval0), 
	%rd48, 
	(
	param0
	)
	, prototype_18;
	ld.param.b32 	%r40, [retval0];
	} // callseq 18
	st.local.u32 	[%rd1], %r40;
	{ // callseq 19, 0
	.param .b64 param0;
	st.param.b64 	[param0], %rd27;
	.param .b64 param1;
	st.param.b64 	[param1], %rd23;
	.param .b32 retval0;
	call.uni (retval0), 
	vprintf, 
	(
	param0, 
	param1
	);
	ld.param.b32 	%r42, [retval0];
	} // callseq 19
	ld.global.u64 	%rd50, [%rd122+128];
	ld.u64 	%rd51, [%rd50];
	add.s64 	%rd52, %rd121, 128;
	{ // callseq 20, 0
	.param .b64 param0;
	st.param.b64 	[param0], %rd52;
	.param .b32 retval0;
	prototype_20 : .callprototype (.param .b32 _) _ (.param .b64 _);
	call (retval0), 
	%rd51, 
	(
	param0
	)
	, prototype_20;
	ld.param.b32 	%r44, [retval0];
	} // callseq 20
	st.local.u32 	[%rd1], %r44;
	{ // callseq 21, 0
	.param .b64 param0;
	st.param.b64 	[param0], %rd27;
	.param .b64 param1;
	st.param.b64 	[param1], %rd23;
	.param .b32 retval0;
	call.uni (retval0), 
	vprintf, 
	(
	param0, 
	param1
	);
	ld.param.b32 	%r46, [retval0];
	} // callseq 21
	ld.global.u64 	%rd53, [%rd122+144];
	ld.u64 	%rd54, [%rd53];
	add.s64 	%rd55, %rd121, 144;
	{ // callseq 22, 0
	.param .b64 param0;
	st.param.b64 	[param0], %rd55;
	.param .b32 retval0;
	prototype_22 : .callprototype (.param .b32 _) _ (.param .b64 _);
	call (retval0), 
	%rd54, 
	(
	param0
	)
	, prototype_22;
	ld.param.b32 	%r48, [retval0];
	} // callseq 22
	st.local.u32 	[%rd1], %r48;
	{ // callseq 23, 0
	.param .b64 param0;
	st.param.b64 	[param0], %rd27;
	.param .b64 param1;
	st.param.b64 	[param1], %rd23;
	.param .b32 retval0;
	call.uni (retval0), 
	vprintf, 
	(
	param0, 
	param1
	);
	ld.param.b32 	%r50, [retval0];
	} // callseq 23
	ld.global.u64 	%rd56, [%rd122+160];
	ld.u64 	%rd57, [%rd56];
	add.s64 	%rd58, %rd121, 160;
	{ // callseq 24, 0
	.param .b64 param0;
	st.param.b64 	[param0], %rd58;
	.param .b32 retval0;
	prototype_24 : .callprototype (.param .b32 _) _ (.param .b64 _);
	call (retval0), 
	%rd57, 
	(
	param0
	)
	, prototype_24;
	ld.param.b32 	%r52, [retval0];
	} // callseq 24
	st.local.u32 	[%rd1], %r52;
	{ // callseq 25, 0
	.param .b64 param0;
	st.param.b64 	[param0], %rd27;
	.param .b64 param1;
	st.param.b64 	[param1], %rd23;
	.param .b32 retval0;
	call.uni (retval0), 
	vprintf, 
	(
	param0, 
	param1
	);
	ld.param.b32 	%r54, [retval0];
	} // callseq 25
	ld.global.u64 	%rd59, [%rd122+176];
	ld.u64 	%rd60, [%rd59];
	add.s64 	%rd61, %rd121, 176;
	{ // callseq 26, 0
	.param .b64 param0;
	st.param.b64 	[param0], %rd61;
	.param .b32 retval0;
	prototype_26 : .callprototype (.param .b32 _) _ (.param .b64 _);
	call (retval0), 
	%rd60, 
	(
	param0
	)
	, prototype_26;
	ld.param.b32 	%r56, [retval0];
	} // callseq 26
	st.local.u32 	[%rd1], %r56;
	{ // callseq 27, 0
	.param .b64 param0;
	st.param.b64 	[param0], %rd27;
	.param .b64 param1;
	st.param.b64 	[param1], %rd23;
	.param .b32 retval0;
	call.uni (retval0), 
	vprintf, 
	(
	param0, 
	param1
	);
	ld.param.b32 	%r58, [retval0];
	} // callseq 27
	ld.global.u64 	%rd62, [%rd122+192];
	ld.u64 	%rd63, [%rd62];
	add.s64 	%rd64, %rd121, 192;
	{ // callseq 28, 0
	.param .b64 param0;
	st.param.b64 	[param0], %rd64;
	.param .b32 retval0;
	prototype_28 : .callprototype (.param .b32 _) _ (.param .b64 _);
	call (retval0), 
	%rd63, 
	(
	param0
	)
	, prototype_28;
	ld.param.b32 	%r60, [retval0];
	} // callseq 28
	st.local.u32 	[%rd1], %r60;
	{ // callseq 29, 0
	.param .b64 param0;
	st.param.b64 	[param0], %rd27;
	.param .b64 param1;
	st.param.b64 	[param1], %rd23;
	.param .b32 retval0;
	call.uni (retval0), 
	vprintf, 
	(
	param0, 
	param1
	);
	ld.param.b32 	%r62, [retval0];
	} // callseq 29
	ld.global.u64 	%rd65, [%rd122+208];
	ld.u64 	%rd66, [%rd65];
	add.s64 	%rd67, %rd121, 208;
	{ // callseq 30, 0
	.param .b64 param0;
	st.param.b64 	[param0], %rd67;
	.param .b32 retval0;
	prototype_30 : .callprototype (.param .b32 _) _ (.param .b64 _);
	call (retval0), 
	%rd66, 
	(
	param0
	)
	, prototype_30;
	ld.param.b32 	%r64, [retval0];
	} // callseq 30
	st.local.u32 	[%rd1], %r64;
	{ // callseq 31, 0
	.param .b64 param0;
	st.param.b64 	[param0], %rd27;
	.param .b64 param1;
	st.param.b64 	[param1], %rd23;
	.param .b32 retval0;
	call.uni (retval0), 
	vprintf, 
	(
	param0, 
	param1
	);
	ld.param.b32 	%r66, [retval0];
	} // callseq 31
	ld.global.u64 	%rd68, [%rd122+224];
	ld.u64 	%rd69, [%rd68];
	add.s64 	%rd70, %rd121, 224;
	{ // callseq 32, 0
	.param .b64 param0;
	st.param.b64 	[param0], %rd70;
	.param .b32 retval0;
	prototype_32 : .callprototype (.param .b32 _) _ (.param .b64 _);
	call (retval0), 
	%rd69, 
	(
	param0
	)
	, prototype_32;
	ld.param.b32 	%r68, [retval0];
	} // callseq 32
	st.local.u32 	[%rd1], %r68;
	{ // callseq 33, 0
	.param .b64 param0;
	st.param.b64 	[param0], %rd27;
	.param .b64 param1;
	st.param.b64 	[param1], %rd23;
	.param .b32 retval0;
	call.uni (retval0), 
	vprintf, 
	(
	param0, 
	param1
	);
	ld.param.b32 	%r70, [retval0];
	} // callseq 33
	ld.global.u64 	%rd71, [%rd122+240];
	ld.u64 	%rd72, [%rd71];
	add.s64 	%rd73, %rd121, 240;
	{ // callseq 34, 0
	.param .b64 param0;
	st.param.b64 	[param0], %rd73;
	.param .b32 retval0;
	prototype_34 : .callprototype (.param .b32 _) _ (.param .b64 _);
	call (retval0), 
	%rd72, 
	(
	param0
	)
	, prototype_34;
	ld.param.b32 	%r72, [retval0];
	} // callseq 34
	st.local.u32 	[%rd1], %r72;
	{ // callseq 35, 0
	.param .b64 param0;
	st.param.b64 	[param0], %rd27;
	.param .b64 param1;
	st.param.b64 	[param1], %rd23;
	.param .b32 retval0;
	call.uni (retval0), 
	vprintf, 
	(
	param0, 
	param1
	);
	ld.param.b32 	%r74, [retval0];
	} // callseq 35
	add.s64 	%rd122, %rd122, 256;
	add.s64 	%rd121, %rd121, 256;
	add.s32 	%r128, %r128, 16;
	setp.ne.s32 	%p3, %r128, 0;
	@%p3 bra 	$L__BB6_3;
$L__BB6_4:
	setp.eq.s32 	%p4, %r1, 0;
	@%p4 bra 	$L__BB6_13;
	and.b32  	%r5, %r10, 7;
	setp.lt.u32 	%p5, %r1, 8;
	@%p5 bra 	$L__BB6_7;
	ld.global.u64 	%rd74, [%rd122];
	ld.u64 	%rd75, [%rd74];
	{ // callseq 36, 0
	.param .b64 param0;
	st.param.b64 	[param0], %rd121;
	.param .b32 retval0;
	prototype_36 : .callprototype (.param .b32 _) _ (.param .b64 _);
	call (retval0), 
	%rd75, 
	(
	param0
	)
	, prototype_36;
	ld.param.b32 	%r76, [retval0];
	} // callseq 36
	st.local.u32 	[%rd1], %r76;
	mov.u64 	%rd76, $str;
	cvta.global.u64 	%rd77, %rd76;
	add.u64 	%rd78, %SP, 0;
	{ // callseq 37, 0
	.param .b64 param0;
	st.param.b64 	[param0], %rd77;
	.param .b64 param1;
	st.param.b64 	[param1], %rd78;
	.param .b32 retval0;
	call.uni (retval0), 
	vprintf, 
	(
	param0, 
	param1
	);
	ld.param.b32 	%r78, [retval0];
	} // callseq 37
	add.s64 	%rd79, %rd121, 16;
	ld.global.u64 	%rd80, [%rd122+16];
	ld.u64 	%rd81, [%rd80];
	{ // callseq 38, 0
	.param .b64 param0;
	st.param.b64 	[param0], %rd79;
	.param .b32 retval0;
	prototype_38 : .callprototype (.param .b32 _) _ (.param .b64 _);
	call (retval0), 
	%rd81, 
	(
	param0
	)
	, prototype_38;
	ld.param.b32 	%r80, [retval0];
	} // callseq 38
	st.local.u32 	[%rd1], %r80;
	{ // callseq 39, 0
	.param .b64 param0;
	st.param.b64 	[param0], %rd77;
	.param .b64 param1;
	st.param.b64 	[param1], %rd78;
	.param .b32 retval0;
	call.uni (retval0), 
	vprintf, 
	(
	param0, 
	param1
	);
	ld.param.b32 	%r82, [retval0];
	} // callseq 39
	add.s64 	%rd82, %rd121, 32;
	ld.global.u64 	%rd83, [%rd122+32];
	ld.u64 	%rd84, [%rd83];
	{ // callseq 40, 0
	.param .b64 param0;
	st.param.b64 	[param0], %rd82;
	.param .b32 retval0;
	prototype_40 : .callprototype (.param .b32 _) _ (.param .b64 _);
	call (retval0), 
	%rd84, 
	(
	param0
	)
	, prototype_40;
	ld.param.b32 	%r84, [retval0];
	} // callseq 40
	st.local.u32 	[%rd1], %r84;
	{ // callseq 41, 0
	.param .b64 param0;
	st.param.b64 	[param0], %rd77;
	.param .b64 param1;
	st.param.b64 	[param1], %rd78;
	.param .b32 retval0;
	call.uni (retval0), 
	vprintf, 
	(
	param0, 
	param1
	);
	ld.param.b32 	%r86, [retval0];
	} // callseq 41
	add.s64 	%rd85, %rd121, 48;
	ld.global.u64 	%rd86, [%rd122+48];
	ld.u64 	%rd87, [%rd86];
	{ // callseq 42, 0
	.param .b64 param0;
	st.param.b64 	[param0], %rd85;
	.param .b32 retval0;
	prototype_42 : .callprototype (.param .b32 _) _ (.param .b64 _);
	call (retval0), 
	%rd87, 
	(
	param0
	)
	, prototype_42;
	ld.param.b32 	%r88, [retval0];
	} // callseq 42
	st.local.u32 	[%rd1], %r88;
	{ // callseq 43, 0
	.param .b64 param0;
	st.param.b64 	[param0], %rd77;
	.param .b64 param1;
	st.param.b64 	[param1], %rd78;
	.param .b32 retval0;
	call.uni (retval0), 
	vprintf, 
	(
	param0, 
	param1
	);
	ld.param.b32 	%r90, [retval0];
	} // callseq 43
	add.s64 	%rd88, %rd121, 64;
	ld.global.u64 	%rd89, [%rd122+64];
	ld.u64 	%rd90, [%rd89];
	{ // callseq 44, 0
	.param .b64 param0;
	st.param.b64 	[param0], %rd88;
	.param .b32 retval0;
	prototype_44 : .callprototype (.param .b32 _) _ (.param .b64 _);
	call (retval0), 
	%rd90, 
	(
	param0
	)
	, prototype_44;
	ld.param.b32 	%r92, [retval0];
	} // callseq 44
	st.local.u32 	[%rd1], %r92;
	{ // callseq 45, 0
	.param .b64 param0;
	st.param.b64 	[param0], %rd77;
	.param .b64 param1;
	st.param.b64 	[param1], %rd78;
	.param .b32 retval0;
	call.uni (retval0), 
	vprintf, 
	(
	param0, 
	param1
	);
	ld.param.b32 	%r94, [retval0];
	} // callseq 45
	add.s64 	%rd91, %rd121, 80;
	ld.global.u64 	%rd92, [%rd122+80];
	ld.u64 	%rd93, [%rd92];
	{ // callseq 46, 0
	.param .b64 param0;
	st.param.b64 	[param0], %rd91;
	.param .b32 retval0;
	prototype_46 : .callprototype (.param .b32 _) _ (.param .b64 _);
	call (retval0), 
	%rd93, 
	(
	param0
	)
	, prototype_46;
	ld.param.b32 	%r96, [retval0];
	} // callseq 46
	st.local.u32 	[%rd1], %r96;
	{ // callseq 47, 0
	.param .b64 param0;
	st.param.b64 	[param0], %rd77;
	.param .b64 param1;
	st.param.b64 	[param1], %rd78;
	.param .b32 retval0;
	call.uni (retval0), 
	vprintf, 
	(
	param0, 
	param1
	);
	ld.param.b32 	%r98, [retval0];
	} // callseq 47
	add.s64 	%rd94, %rd121, 96;
	ld.global.u64 	%rd95, [%rd122+96];
	ld.u64 	%rd96, [%rd95];
	{ // callseq 48, 0
	.param .b64 param0;
	st.param.b64 	[param0], %rd94;
	.param .b32 retval0;
	prototype_48 : .callprototype (.param .b32 _) _ (.param .b64 _);
	call (retval0), 
	%rd96, 
	(
	param0
	)
	, prototype_48;
	ld.param.b32 	%r100, [retval0];
	} // callseq 48
	st.local.u32 	[%rd1], %r100;
	{ // callseq 49, 0
	.param .b64 param0;
	st.param.b64 	[param0], %rd77;
	.param .b64 param1;
	st.param.b64 	[param1], %rd78;
	.param .b32 retval0;
	call.uni (retval0), 
	vprintf, 
	(
	param0, 
	param1
	);
	ld.param.b32 	%r102, [retval0];
	} // callseq 49
	add.s64 	%rd97, %rd121, 112;
	ld.global.u64 	%rd98, [%rd122+112];
	ld.u64 	%rd99, [%rd98];
	{ // callseq 50, 0
	.param .b64 param0;
	st.param.b64 	[param0], %rd97;
	.param .b32 retval0;
	prototype_50 : .callprototype (.param .b32 _) _ (.param .b64 _);
	call (retval0), 
	%rd99, 
	(
	param0
	)
	, prototype_50;
	ld.param.b32 	%r104, [retval0];
	} // callseq 50
	st.local.u32 	[%rd1], %r104;
	{ // callseq 51, 0
	.param .b64 param0;
	st.param.b64 	[param0], %rd77;
	.param .b64 param1;
	st.param.b64 	[param1], %rd78;
	.param .b32 retval0;
	call.uni (retval0), 
	vprintf, 
	(
	param0, 
	param1
	);
	ld.param.b32 	%r106, [retval0];
	} // callseq 51
	add.s64 	%rd122, %rd122, 128;
	add.s64 	%rd121, %rd121, 128;
$L__BB6_7:
	setp.eq.s32 	%p6, %r5, 0;
	@%p6 bra 	$L__BB6_13;
	and.b32  	%r6, %r10, 3;
	setp.lt.u32 	%p7, %r5, 4;
	@%p7 bra 	$L__BB6_10;
	ld.global.u64 	%rd100, [%rd122];
	ld.u64 	%rd101, [%rd100];
	{ // callseq 52, 0
	.param .b64 param0;
	st.param.b64 	[param0], %rd121;
	.param .b32 retval0;
	prototype_52 : .callprototype (.param .b32 _) _ (.param .b64 _);
	call (retval0), 
	%rd101, 
	(
	param0
	)
	, prototype_52;
	ld.param.b32 	%r108, [retval0];
	} // callseq 52
	st.local.u32 	[%rd1], %r108;
	mov.u64 	%rd102, $str;
	cvta.global.u64 	%rd103, %rd102;
	add.u64 	%rd104, %SP, 0;
	{ // callseq 53, 0
	.param .b64 param0;
	st.param.b64 	[param0], %rd103;
	.param .b64 param1;
	st.param.b64 	[param1], %rd104;
	.param .b32 retval0;
	call.uni (retval0), 
	vprintf, 
	(
	param0, 
	param1
	);
	ld.param.b32 	%r110, [retval0];
	} // callseq 53
	add.s64 	%rd105, %rd121, 16;
	ld.global.u64 	%rd106, [%rd122+16];
	ld.u64 	%rd107, [%rd106];
	{ // callseq 54, 0
	.param .b64 param0;
	st.param.b64 	[param0], %rd105;
	.param .b32 retval0;
	prototype_54 : .callprototype (.param .b32 _) _ (.param .b64 _);
	call (retval0), 
	%rd107, 
	(
	param0
	)
	, prototype_54;
	ld.param.b32 	%r112, [retval0];
	} // callseq 54
	st.local.u32 	[%rd1], %r112;
	{ // callseq 55, 0
	.param .b64 param0;
	st.param.b64 	[param0], %rd103;
	.param .b64 param1;
	st.param.b64 	[param1], %rd104;
	.param .b32 retval0;
	call.uni (retval0), 
	vprintf, 
	(
	param0, 
	param1
	);
	ld.param.b32 	%r114, [retval0];
	} // callseq 55
	add.s64 	%rd108, %rd121, 32;
	ld.global.u64 	%rd109, [%rd122+32];
	ld.u64 	%rd110, [%rd109];
	{ // callseq 56, 0
	.param .b64 param0;
	st.param.b64 	[param0], %rd108;
	.param .b32 retval0;
	prototype_56 : .callprototype (.param .b32 _) _ (.param .b64 _);
	call (retval0), 
	%rd110, 
	(
	param0
	)
	, prototype_56;
	ld.param.b32 	%r116, [retval0];
	} // callseq 56
	st.local.u32 	[%rd1], %r116;
	{ // callseq 57, 0
	.param .b64 param0;
	st.param.b64 	[param0], %rd103;
	.param .b64 param1;
	st.param.b64 	[param1], %rd104;
	.param .b32 retval0;
	call.uni (retval0), 
	vprintf, 
	(
	param0, 
	param1
	);
	ld.param.b32 	%r118, [retval0];
	} // callseq 57
	add.s64 	%rd111, %rd121, 48;
	ld.global.u64 	%rd112, [%rd122+48];
	ld.u64 	%rd113, [%rd112];
	{ // callseq 58, 0
	.param .b64 param0;
	st.param.b64 	[param0], %rd111;
	.param .b32 retval0;
	prototype_58 : .callprototype (.param .b32 _) _ (.param .b64 _);
	call (retval0), 
	%rd113, 
	(
	param0
	)
	, prototype_58;
	ld.param.b32 	%r120, [retval0];
	} // callseq 58
	st.local.u32 	[%rd1], %r120;
	{ // callseq 59, 0
	.param .b64 param0;
	st.param.b64 	[param0], %rd103;
	.param .b64 param1;
	st.param.b64 	[param1], %rd104;
	.param .b32 retval0;
	call.uni (retval0), 
	vprintf, 
	(
	param0, 
	param1
	);
	ld.param.b32 	%r122, [retval0];
	} // callseq 59
	add.s64 	%rd122, %rd122, 64;
	add.s64 	%rd121, %rd121, 64;
$L__BB6_10:
	setp.eq.s32 	%p8, %r6, 0;
	@%p8 bra 	$L__BB6_13;
	neg.s32 	%r129, %r6;
	mov.u64 	%rd116, $str;
	add.u64 	%rd118, %SP, 0;
$L__BB6_12:
	.pragma "nounroll";
	ld.global.u64 	%rd114, [%rd122];
	ld.u64 	%rd115, [%rd114];
	{ // callseq 60, 0
	.param .b64 param0;
	st.param.b64 	[param0], %rd121;
	.param .b32 retval0;
	prototype_60 : .callprototype (.param .b32 _) _ (.param .b64 _);
	call (retval0), 
	%rd115, 
	(
	param0
	)
	, prototype_60;
	ld.param.b32 	%r124, [retval0];
	} // callseq 60
	st.local.u32 	[%rd1], %r124;
	cvta.global.u64 	%rd117, %rd116;
	{ // callseq 61, 0
	.param .b64 param0;
	st.param.b64 	[param0], %rd117;
	.param .b64 param1;
	st.param.b64 	[param1], %rd118;
	.param .b32 retval0;
	call.uni (retval0), 
	vprintf, 
	(
	param0, 
	param1
	);
	ld.param.b32 	%r126, [retval0];
	} // callseq 61
	add.s64 	%rd122, %rd122, 16;
	add.s64 	%rd121, %rd121, 16;
	add.s32 	%r129, %r129, 1;
	setp.ne.s32 	%p9, %r129, 0;
	@%p9 bra 	$L__BB6_12;
$L__BB6_13:
	ret;

}
.entry _Z19inst_obj_dev_kernelP11PolygonInfoi(
	.param .u64 .ptr .align 1 _Z19inst_obj_dev_kernelP11PolygonInfoi_param_0,
	.param .u32 _Z19inst_obj_dev_kernelP11PolygonInfoi_param_1
)
{
	.local .align 8 .b8 	__local_depot7[8];
	.reg .b64 	%SP;
	.reg .b64 	%SPL;
	.reg .pred 	%p<29>;
	.reg .b16 	%rs<141>;
	.reg .b32 	%r<224>;
	.reg .b64 	%rd<262>;

	mov.u64 	%SPL, __local_depot7;
	cvta.local.u64 	%SP, %SPL;
	ld.param.u32 	%r26, [_Z19inst_obj_dev_kernelP11PolygonInfoi_param_1];
	add.u64 	%rd34, %SP, 0;
	add.u64 	%rd1, %SPL, 0;
	mov.u32 	%r27, %tid.x;
	mov.u32 	%r28, %ctaid.x;
	mov.u32 	%r29, %ntid.x;
	mad.lo.s32 	%r1, %r28, %r29, %r27;
	mov.u32 	%r30, %tid.y;
	mov.u32 	%r31, %ctaid.y;
	mov.u32 	%r32, %ntid.y;
	mad.lo.s32 	%r2, %r31, %r32, %r30;
	mul.wide.s32 	%rd35, %r26, 16;
	{ // callseq 62, 0
	.param .b64 param0;
	st.param.b64 	[param0], %rd35;
	.param .b64 retval0;
	call.uni (retval0), 
	malloc, 
	(
	param0
	);
	ld.param.b64 	%rd36, [retval0];
	} // callseq 62
	setp.lt.s32 	%p1, %r26, 1;
	@%p1 bra 	$L__BB7_54;
	ld.param.u32 	%r205, [_Z19inst_obj_dev_kernelP11PolygonInfoi_param_1];
	setp.lt.u32 	%p2, %r205, 4;
	mov.b32 	%r217, 0;
	@%p2 bra 	$L__BB7_32;
	mov.b32 	%r3, 0;
	mov.u64 	%rd43, _ZTV7Polygon;
$L__BB7_3:
	ld.param.u64 	%rd253, [_Z19inst_obj_dev_kernelP11PolygonInfoi_param_0];
	cvta.to.global.u64 	%rd40, %rd253;
	mul.wide.u32 	%rd41, %r3, 12;
	add.s64 	%rd3, %rd40, %rd41;
	ld.global.u32 	%r37, [%rd3+8];
	setp.eq.s32 	%p3, %r37, 0;
	@%p3 bra 	$L__BB7_7;
	setp.eq.s32 	%p4, %r37, 2;
	@%p4 bra 	$L__BB7_9;
	setp.ne.s32 	%p5, %r37, 1;
	@%p5 bra 	$L__BB7_8;
	{ // callseq 66, 0
	.param .b64 param0;
	st.param.b64 	[param0], 16;
	.param .b64 retval0;
	call.uni (retval0), 
	malloc, 
	(
	param0
	);
	ld.param.b64 	%rd255, [retval0];
	} // callseq 66
	cvta.global.u64 	%rd55, %rd43;
	add.s64 	%rd56, %rd55, 16;
	st.u64 	[%rd255], %rd56;
	ld.global.u32 	%r42, [%rd3];
	st.u32 	[%rd255+8], %r42;
	ld.global.u32 	%r43, [%rd3+4];
	st.u32 	[%rd255+12], %r43;
	mov.u64 	%rd57, _ZTV9Rectangle;
	cvta.global.u64 	%rd58, %rd57;
	add.s64 	%rd59, %rd58, 16;
	st.u64 	[%rd255], %rd59;
	cvt.u16.u32 	%rs127, %r42;
	cvt.u16.u64 	%rs128, %rd59;
	cvt.u16.u32 	%rs126, %r43;
	bra.uni 	$L__BB7_10;
$L__BB7_7:
	{ // callseq 64, 0
	.param .b64 param0;
	st.param.b64 	[param0], 16;
	.param .b64 retval0;
	call.uni (retval0), 
	malloc, 
	(
	param0
	);
	ld.param.b64 	%rd255, [retval0];
	} // callseq 64
	cvta.global.u64 	%rd44, %rd43;
	add.s64 	%rd45, %rd44, 16;
	st.u64 	[%rd255], %rd45;
	ld.global.u32 	%r38, [%rd3];
	st.u32 	[%rd255+8], %r38;
	ld.global.u32 	%r39, [%rd3+4];
	st.u32 	[%rd255+12], %r39;
	cvt.u16.u32 	%rs127, %r38;
	cvt.u16.u64 	%rs128, %rd45;
	cvt.u16.u32 	%rs126, %r39;
	bra.uni 	$L__BB7_10;
$L__BB7_8:
	mov.u64 	%rd121, $str$1;
	cvta.global.u64 	%rd122, %rd121;
	{ // callseq 79, 0
	.param .b64 param0;
	st.param.b64 	[param0], %rd122;
	.param .b64 param1;
	st.param.b64 	[param1], 0;
	.param .b32 retval0;
	call.uni (retval0), 
	vprintf, 
	(
	param0, 
	param1
	);
	ld.param.b32 	%r71, [retval0];
	} // callseq 79
$L__BB7_9:
	{ // callseq 65, 0
	.param .b64 param0;
	st.param.b64 	[param0], 16;
	.param .b64 retval0;
	call.uni (retval0), 
	malloc, 
	(
	param0
	);
	ld.param.b64 	%rd255, [retval0];
	} // callseq 65
	cvta.global.u64 	%rd48, %rd43;
	add.s64 	%rd49, %rd48, 16;
	st.u64 	[%rd255], %rd49;
	ld.global.u32 	%r40, [%rd3];
	st.u32 	[%rd255+8], %r40;
	ld.global.u32 	%r41, [%rd3+4];
	st.u32 	[%rd255+12], %r41;
	mov.u64 	%rd50, _ZTV8Triangle;
	cvta.global.u64 	%rd51, %rd50;
	add.s64 	%rd52, %rd51, 16;
	st.u64 	[%rd255], %rd52;
	cvt.u16.u32 	%rs127, %r40;
	cvt.u16.u64 	%rs128, %rd52;
	cvt.u16.u32 	%rs126, %r41;
$L__BB7_10:
	mul.wide.u32 	%rd60, %r3, 16;
	add.s64 	%rd8, %rd36, %rd60;
	ld.u8 	%rs49, [%rd255+1];
	ld.u8 	%rs50, [%rd255+2];
	ld.u8 	%rs51, [%rd255+3];
	ld.u8 	%rs52, [%rd255+4];
	ld.u8 	%rs53, [%rd255+5];
	ld.u8 	%rs54, [%rd255+6];
	ld.u8 	%rs55, [%rd255+7];
	ld.u8 	%rs56, [%rd255+9];
	ld.u8 	%rs57, [%rd255+10];
	ld.u8 	%rs58, [%rd255+11];
	ld.u8 	%rs59, [%rd255+13];
	ld.u8 	%rs60, [%rd255+14];
	ld.u8 	%rs61, [%rd255+15];
	st.u8 	[%rd8], %rs128;
	st.u8 	[%rd8+1], %rs49;
	st.u8 	[%rd8+2], %rs50;
	st.u8 	[%rd8+3], %rs51;
	st.u8 	[%rd8+4], %rs52;
	st.u8 	[%rd8+5], %rs53;
	st.u8 	[%rd8+6], %rs54;
	st.u8 	[%rd8+7], %rs55;
	st.u8 	[%rd8+8], %rs127;
	st.u8 	[%rd8+9], %rs56;
	st.u8 	[%rd8+10], %rs57;
	st.u8 	[%rd8+11], %rs58;
	st.u8 	[%rd8+12], %rs126;
	st.u8 	[%rd8+13], %rs59;
	st.u8 	[%rd8+14], %rs60;
	st.u8 	[%rd8+15], %rs61;
	ld.global.u32 	%r44, [%rd3+20];
	setp.eq.s32 	%p6, %r44, 0;
	@%p6 bra 	$L__BB7_14;
	setp.eq.s32 	%p7, %r44, 1;
	@%p7 bra 	$L__BB7_16;
	setp.eq.s32 	%p8, %r44, 2;
	@%p8 bra 	$L__BB7_15;
	mov.u64 	%rd119, $str$1;
	cvta.global.u64 	%rd120, %rd119;
	{ // callseq 78, 0
	.param .b64 param0;
	st.param.b64 	[param0], %rd120;
	.param .b64 param1;
	st.param.b64 	[param1], 0;
	.param .b32 retval0;
	call.uni (retval0), 
	vprintf, 
	(
	param0, 
	param1
	);
	ld.param.b32 	%r69, [retval0];
	} // callseq 78
$L__BB7_14:
	{ // callseq 67, 0
	.param .b64 param0;
	st.param.b64 	[param0], 16;
	.param .b64 retval0;
	call.uni (retval0), 
	malloc, 
	(
	param0
	);
	ld.param.b64 	%rd256, [retval0];
	} // callseq 67
	cvta.global.u64 	%rd63, %rd43;
	add.s64 	%rd64, %rd63, 16;
	st.u64 	[%rd256], %rd64;
	ld.global.u32 	%r45, [%rd3+12];
	st.u32 	[%rd256+8], %r45;
	ld.global.u32 	%r46, [%rd3+16];
	st.u32 	[%rd256+12], %r46;
	cvt.u16.u32 	%rs130, %r45;
	cvt.u16.u64 	%rs131, %rd64;
	cvt.u16.u32 	%rs129, %r46;
	bra.uni 	$L__BB7_17;
$L__BB7_15:
	{ // callseq 68, 0
	.param .b64 param0;
	st.param.b64 	[param0], 16;
	.param .b64 retval0;
	call.uni (retval0), 
	malloc, 
	(
	param0
	);
	ld.param.b64 	%rd256, [retval0];
	} // callseq 68
	cvta.global.u64 	%rd67, %rd43;
	add.s64 	%rd68, %rd67, 16;
	st.u64 	[%rd256], %rd68;
	ld.global.u32 	%r47, [%rd3+12];
	st.u32 	[%rd256+8], %r47;
	ld.global.u32 	%r48, [%rd3+16];
	st.u32 	[%rd256+12], %r48;
	mov.u64 	%rd69, _ZTV8Triangle;
	cvta.global.u64 	%rd70, %rd69;
	add.s64 	%rd71, %rd70, 16;
	st.u64 	[%rd256], %rd71;
	cvt.u16.u32 	%rs130, %r47;
	cvt.u16.u64 	%rs131, %rd71;
	cvt.u16.u32 	%rs129, %r48;
	bra.uni 	$L__BB7_17;
$L__BB7_16:
	{ // callseq 69, 0
	.param .b64 param0;
	st.param.b64 	[param0], 16;
	.param .b64 retval0;
	call.uni (retval0), 
	malloc, 
	(
	param0
	);
	ld.param.b64 	%rd256, [retval0];
	} // callseq 69
	cvta.global.u64 	%rd74, %rd43;
	add.s64 	%rd75, %rd74, 16;
	st.u64 	[%rd256], %rd75;
	ld.global.u32 	%r49, [%rd3+12];
	st.u32 	[%rd256+8], %r49;
	ld.global.u32 	%r50, [%rd3+16];
	st.u32 	[%rd256+12], %r50;
	mov.u64 	%rd76, _ZTV9Rectangle;
	cvta.global.u64 	%rd77, %rd76;
	add.s64 	%rd78, %rd77, 16;
	st.u64 	[%rd256], %rd78;
	cvt.u16.u32 	%rs130, %r49;
	cvt.u16.u64 	%rs131, %rd78;
	cvt.u16.u32 	%rs129, %r50;
$L__BB7_17:
	ld.u8 	%rs65, [%rd256+1];
	ld.u8 	%rs66, [%rd256+2];
	ld.u8 	%rs67, [%rd256+3];
	ld.u8 	%rs68, [%rd256+4];
	ld.u8 	%rs69, [%rd256+5];
	ld.u8 	%rs70, [%rd256+6];
	ld.u8 	%rs71, [%rd256+7];
	ld.u8 	%rs72, [%rd256+9];
	ld.u8 	%rs73, [%rd256+10];
	ld.u8 	%rs74, [%rd256+11];
	ld.u8 	%rs75, [%rd256+13];
	ld.u8 	%rs76, [%rd256+14];
	ld.u8 	%rs77, [%rd256+15];
	st.u8 	[%rd8+16], %rs131;
	st.u8 	[%rd8+17], %rs65;
	st.u8 	[%rd8+18], %rs66;
	st.u8 	[%rd8+19], %rs67;
	st.u8 	[%rd8+20], %rs68;
	st.u8 	[%rd8+21], %rs69;
	st.u8 	[%rd8+22], %rs70;
	st.u8 	[%rd8+23], %rs71;
	st.u8 	[%rd8+24], %rs130;
	st.u8 	[%rd8+25], %rs72;
	st.u8 	[%rd8+26], %rs73;
	st.u8 	[%rd8+27], %rs74;
	st.u8 	[%rd8+28], %rs129;
	st.u8 	[%rd8+29], %rs75;
	st.u8 	[%rd8+30], %rs76;
	st.u8 	[%rd8+31], %rs77;
	ld.global.u32 	%r51, [%rd3+32];
	setp.eq.s32 	%p9, %r51, 0;
	@%p9 bra 	$L__BB7_21;
	setp.eq.s32 	%p10, %r51, 1;
	@%p10 bra 	$L__BB7_23;
	setp.eq.s32 	%p11, %r51, 2;
	@%p11 bra 	$L__BB7_22;
	mov.u64 	%rd117, $str$1;
	cvta.global.u64 	%rd118, %rd117;
	{ // callseq 77, 0
	.param .b64 param0;
	st.param.b64 	[param0], %rd118;
	.param .b64 param1;
	st.param.b64 	[param1], 0;
	.param .b32 retval0;
	call.uni (retval0), 
	vprintf, 
	(
	param0, 
	param1
	);
	ld.param.b32 	%r67, [retval0];
	} // callseq 77
$L__BB7_21:
	{ // callseq 70, 0
	.param .b64 param0;
	st.param.b64 	[param0], 16;
	.param .b64 retval0;
	call.uni (retval0), 
	malloc, 
	(
	param0
	);
	ld.param.b64 	%rd257, [retval0];
	} // callseq 70
	cvta.global.u64 	%rd81, %rd43;
	add.s64 	%rd82, %rd81, 16;
	st.u64 	[%rd257], %rd82;
	ld.global.u32 	%r52, [%rd3+24];
	st.u32 	[%rd257+8], %r52;
	ld.global.u32 	%r53, [%rd3+28];
	st.u32 	[%rd257+12], %r53;
	cvt.u16.u32 	%rs133, %r52;
	cvt.u16.u64 	%rs134, %rd82;
	cvt.u16.u32 	%rs132, %r53;
	bra.uni 	$L__BB7_24;
$L__BB7_22:
	{ // callseq 71, 0
	.param .b64 param0;
	st.param.b64 	[param0], 16;
	.param .b64 retval0;
	call.uni (retval0), 
	malloc, 
	(
	param0
	);
	ld.param.b64 	%rd257, [retval0];
	} // callseq 71
	cvta.global.u64 	%rd85, %rd43;
	add.s64 	%rd86, %rd85, 16;
	st.u64 	[%rd257], %rd86;
	ld.global.u32 	%r54, [%rd3+24];
	st.u32 	[%rd257+8], %r54;
	ld.global.u32 	%r55, [%rd3+28];
	st.u32 	[%rd257+12], %r55;
	mov.u64 	%rd87, _ZTV8Triangle;
	cvta.global.u64 	%rd88, %rd87;
	add.s64 	%rd89, %rd88, 16;
	st.u64 	[%rd257], %rd89;
	cvt.u16.u32 	%rs133, %r54;
	cvt.u16.u64 	%rs134, %rd89;
	cvt.u16.u32 	%rs132, %r55;
	bra.uni 	$L__BB7_24;
$L__BB7_23:
	{ // callseq 72, 0
	.param .b64 param0;
	st.param.b64 	[param0], 16;
	.param .b64 retval0;
	call.uni (retval0), 
	malloc, 
	(
	param0
	);
	ld.param.b64 	%rd257, [retval0];
	} // callseq 72
	cvta.global.u64 	%rd92, %rd43;
	add.s64 	%rd93, %rd92, 16;
	st.u64 	[%rd257], %rd93;
	ld.global.u32 	%r56, [%rd3+24];
	st.u32 	[%rd257+8], %r56;
	ld.global.u32 	%r57, [%rd3+28];
	st.u32 	[%rd257+12], %r57;
	mov.u64 	%rd94, _ZTV9Rectangle;
	cvta.global.u64 	%rd95, %rd94;
	add.s64 	%rd96, %rd95, 16;
	st.u64 	[%rd257], %rd96;
	cvt.u16.u32 	%rs133, %r56;
	cvt.u16.u64 	%rs134, %rd96;
	cvt.u16.u32 	%rs132, %r57;
$L__BB7_24:
	ld.u8 	%rs81, [%rd257+1];
	ld.u8 	%rs82, [%rd257+2];
	ld.u8 	%rs83, [%rd257+3];
	ld.u8 	%rs84, [%rd257+4];
	ld.u8 	%rs85, [%rd257+5];
	ld.u8 	%rs86, [%rd257+6];
	ld.u8 	%rs87, [%rd257+7];
	ld.u8 	%rs88, [%rd257+9];
	ld.u8 	%rs89, [%rd257+10];
	ld.u8 	%rs90, [%rd257+11];
	ld.u8 	%rs91, [%rd257+13];
	ld.u8 	%rs92, [%rd257+14];
	ld.u8 	%rs93, [%rd257+15];
	st.u8 	[%rd8+32], %rs134;
	st.u8 	[%rd8+33], %rs81;
	st.u8 	[%rd8+34], %rs82;
	st.u8 	[%rd8+35], %rs83;
	st.u8 	[%rd8+36], %rs84;
	st.u8 	[%rd8+37], %rs85;
	st.u8 	[%rd8+38], %rs86;
	st.u8 	[%rd8+39], %rs87;
	st.u8 	[%rd8+40], %rs133;
	st.u8 	[%rd8+41], %rs88;
	st.u8 	[%rd8+42], %rs89;
	st.u8 	[%rd8+43], %rs90;
	st.u8 	[%rd8+44], %rs132;
	st.u8 	[%rd8+45], %rs91;
	st.u8 	[%rd8+46], %rs92;
	st.u8 	[%rd8+47], %rs93;
	ld.global.u32 	%r58, [%rd3+44];
	setp.eq.s32 	%p12, %r58, 0;
	@%p12 bra 	$L__BB7_28;
	setp.eq.s32 	%p13, %r58, 1;
	@%p13 bra 	$L__BB7_30;
	setp.eq.s32 	%p14, %r58, 2;
	@%p14 bra 	$L__BB7_29;
	mov.u64 	%rd115, $str$1;
	cvta.global.u64 	%rd116, %rd115;
	{ // callseq 76, 0
	.param .b64 param0;
	st.param.b64 	[param0], %rd116;
	.param .b64 param1;
	st.param.b64 	[param1], 0;
	.param .b32 retval0;
	call.uni (retval0), 
	vprintf, 
	(
	param0, 
	param1
	);
	ld.param.b32 	%r65, [retval0];
	} // callseq 76
$L__BB7_28:
	{ // callseq 73, 0
	.param .b64 param0;
	st.param.b64 	[param0], 16;
	.param .b64 retval0;
	call.uni (retval0), 
	malloc, 
	(
	param0
	);
	ld.param.b64 	%rd258, [retval0];
	} // callseq 73
	cvta.global.u64 	%rd99, %rd43;
	add.s64 	%rd100, %rd99, 16;
	st.u64 	[%rd258], %rd100;
	ld.global.u32 	%r59, [%rd3+36];
	st.u32 	[%rd258+8], %r59;
	ld.global.u32 	%r60, [%rd3+40];
	st.u32 	[%rd258+12], %r60;
	cvt.u16.u32 	%rs136, %r59;
	cvt.u16.u64 	%rs137, %rd100;
	cvt.u16.u32 	%rs135, %r60;
	bra.uni 	$L__BB7_31;
$L__BB7_29:
	{ // callseq 74, 0
	.param .b64 param0;
	st.param.b64 	[param0], 16;
	.param .b64 retval0;
	call.uni (retval0), 
	malloc, 
	(
	param0
	);
	ld.param.b64 	%rd258, [retval0];
	} // callseq 74
	cvta.global.u64 	%rd103, %rd43;
	add.s64 	%rd104, %rd103, 16;
	st.u64 	[%rd258], %rd104;
	ld.global.u32 	%r61, [%rd3+36];
	st.u32 	[%rd258+8], %r61;
	ld.global.u32 	%r62, [%rd3+40];
	st.u32 	[%rd258+12], %r62;
	mov.u64 	%rd105, _ZTV8Triangle;
	cvta.global.u64 	%rd106, %rd105;
	add.s64 	%rd107, %rd106, 16;
	st.u64 	[%rd258], %rd107;
	cvt.u16.u32 	%rs136, %r61;
	cvt.u16.u64 	%rs137, %rd107;
	cvt.u16.u32 	%rs135, %r62;
	bra.uni 	$L__BB7_31;
$L__BB7_30:
	{ // callseq 75, 0
	.param .b64 param0;
	st.param.b64 	[param0], 16;
	.param .b64 retval0;
	call.uni (retval0), 
	malloc, 
	(
	param0
	);
	ld.param.b64 	%rd258, [retval0];
	} // callseq 75
	cvta.global.u64 	%rd110, %rd43;
	add.s64 	%rd111, %rd110, 16;
	st.u64 	[%rd258], %rd111;
	ld.global.u32 	%r63, [%rd3+36];
	st.u32 	[%rd258+8], %r63;
	ld.global.u32 	%r64, [%rd3+40];
	st.u32 	[%rd258+12], %r64;
	mov.u64 	%rd112, _ZTV9Rectangle;
	cvta.global.u64 	%rd113, %rd112;
	add.s64 	%rd114, %rd113, 16;
	st.u64 	[%rd258], %rd114;
	cvt.u16.u32 	%rs136, %r63;
	cvt.u16.u64 	%rs137, %rd114;
	cvt.u16.u32 	%rs135, %r64;
$L__BB7_31:
	ld.param.u32 	%r206, [_Z19inst_obj_dev_kernelP11PolygonInfoi_param_1];
	ld.u8 	%rs97, [%rd258+1];
	ld.u8 	%rs98, [%rd258+2];
	ld.u8 	%rs99, [%rd258+3];
	ld.u8 	%rs100, [%rd258+4];
	ld.u8 	%rs101, [%rd258+5];
	ld.u8 	%rs102, [%rd258+6];
	ld.u8 	%rs103, [%rd258+7];
	ld.u8 	%rs104, [%rd258+9];
	ld.u8 	%rs105, [%rd258+10];
	ld.u8 	%rs106, [%rd258+11];
	ld.u8 	%rs107, [%rd258+13];
	ld.u8 	%rs108, [%rd258+14];
	ld.u8 	%rs109, [%rd258+15];
	st.u8 	[%rd8+48], %rs137;
	st.u8 	[%rd8+49], %rs97;
	st.u8 	[%rd8+50], %rs98;
	st.u8 	[%rd8+51], %rs99;
	st.u8 	[%rd8+52], %rs100;
	st.u8 	[%rd8+53], %rs101;
	st.u8 	[%rd8+54], %rs102;
	st.u8 	[%rd8+55], %rs103;
	st.u8 	[%rd8+56], %rs136;
	st.u8 	[%rd8+57], %rs104;
	st.u8 	[%rd8+58], %rs105;
	st.u8 	[%rd8+59], %rs106;
	st.u8 	[%rd8+60], %rs135;
	st.u8 	[%rd8+61], %rs107;
	st.u8 	[%rd8+62], %rs108;
	st.u8 	[%rd8+63], %rs109;
	add.s32 	%r3, %r3, 4;
	and.b32  	%r217, %r206, 2147483644;
	setp.ne.s32 	%p15, %r3, %r217;
	@%p15 bra 	$L__BB7_3;
$L__BB7_32:
	ld.param.u32 	%r207, [_Z19inst_obj_dev_kernelP11PolygonInfoi_param_1];
	and.b32  	%r73, %r207, 3;
	setp.eq.s32 	%p16, %r73, 0;
	@%p16 bra 	$L__BB7_42;
	mov.b32 	%r218, 0;
	mov.u64 	%rd126, _ZTV7Polygon;
	mov.u64 	%rd140, _ZTV9Rectangle;
$L__BB7_34:
	.pragma "nounroll";
	ld.param.u64 	%rd254, [_Z19inst_obj_dev_kernelP11PolygonInfoi_param_0];
	cvta.to.global.u64 	%rd123, %rd254;
	mul.wide.u32 	%rd124, %r217, 12;
	add.s64 	%rd21, %rd123, %rd124;
	ld.global.u32 	%r75, [%rd21+8];
	setp.eq.s32 	%p17, %r75, 0;
	@%p17 bra 	$L__BB7_38;
	setp.eq.s32 	%p18, %r75, 1;
	@%p18 bra 	$L__BB7_40;
	setp.eq.s32 	%p19, %r75, 2;
	@%p19 bra 	$L__BB7_39;
	mov.u64 	%rd145, $str$1;
	cvta.global.u64 	%rd146, %rd145;
	{ // callseq 83, 0
	.param .b64 param0;
	st.param.b64 	[param0], %rd146;
	.param .b64 param1;
	st.param.b64 	[param1], 0;
	.param .b32 retval0;
	call.uni (retval0), 
	vprintf, 
	(
	param0, 
	param1
	);
	ld.param.b32 	%r83, [retval0];
	} // callseq 83
$L__BB7_38:
	{ // callseq 80, 0
	.param .b64 param0;
	st.param.b64 	[param0], 16;
	.param .b64 retval0;
	call.uni (retval0), 
	malloc, 
	(
	param0
	);
	ld.param.b64 	%rd259, [retval0];
	} // callseq 80
	cvta.global.u64 	%rd127, %rd126;
	add.s64 	%rd128, %rd127, 16;
	st.u64 	[%rd259], %rd128;
	ld.global.u32 	%r76, [%rd21];
	st.u32 	[%rd259+8], %r76;
	ld.global.u32 	%r77, [%rd21+4];
	st.u32 	[%rd259+12], %r77;
	cvt.u16.u32 	%rs139, %r76;
	cvt.u16.u64 	%rs140, %rd128;
	cvt.u16.u32 	%rs138, %r77;
	bra.uni 	$L__BB7_41;
$L__BB7_39:
	{ // callseq 81, 0
	.param .b64 param0;
	st.param.b64 	[param0], 16;
	.param .b64 retval0;
	call.uni (retval0), 
	malloc, 
	(
	param0
	);
	ld.param.b64 	%rd259, [retval0];
	} // callseq 81
	cvta.global.u64 	%rd131, %rd126;
	add.s64 	%rd132, %rd131, 16;
	st.u64 	[%rd259], %rd132;
	ld.global.u32 	%r78, [%rd21];
	st.u32 	[%rd259+8], %r78;
	ld.global.u32 	%r79, [%rd21+4];
	st.u32 	[%rd259+12], %r79;
	mov.u64 	%rd133, _ZTV8Triangle;
	cvta.global.u64 	%rd134, %rd133;
	add.s64 	%rd135, %rd134, 16;
	st.u64 	[%rd259], %rd135;
	cvt.u16.u32 	%rs139, %r78;
	cvt.u16.u64 	%rs140, %rd135;
	cvt.u16.u32 	%rs138, %r79;
	bra.uni 	$L__BB7_41;
$L__BB7_40:
	{ // callseq 82, 0
	.param .b64 param0;
	st.param.b64 	[param0], 16;
	.param .b64 retval0;
	call.uni (retval0), 
	malloc, 
	(
	param0
	);
	ld.param.b64 	%rd259, [retval0];
	} // callseq 82
	cvta.global.u64 	%rd138, %rd126;
	add.s64 	%rd139, %rd138, 16;
	st.u64 	[%rd259], %rd139;
	ld.global.u32 	%r80, [%rd21];
	st.u32 	[%rd259+8], %r80;
	ld.global.u32 	%r81, [%rd21+4];
	st.u32 	[%rd259+12], %r81;
	cvta.global.u64 	%rd141, %rd140;
	add.s64 	%rd142, %rd141, 16;
	st.u64 	[%rd259], %rd142;
	cvt.u16.u32 	%rs139, %r80;
	cvt.u16.u64 	%rs140, %rd142;
	cvt.u16.u32 	%rs138, %r81;
$L__BB7_41:
	ld.param.u32 	%r208, [_Z19inst_obj_dev_kernelP11PolygonInfoi_param_1];
	mul.wide.u32 	%rd143, %r217, 16;
	add.s64 	%rd144, %rd36, %rd143;
	ld.u8 	%rs113, [%rd259+1];
	ld.u8 	%rs114, [%rd259+2];
	ld.u8 	%rs115, [%rd259+3];
	ld.u8 	%rs116, [%rd259+4];
	ld.u8 	%rs117, [%rd259+5];
	ld.u8 	%rs118, [%rd259+6];
	ld.u8 	%rs119, [%rd259+7];
	ld.u8 	%rs120, [%rd259+9];
	ld.u8 	%rs121, [%rd259+10];
	ld.u8 	%rs122, [%rd259+11];
	ld.u8 	%rs123, [%rd259+13];
	ld.u8 	%rs124, [%rd259+14];
	ld.u8 	%rs125, [%rd259+15];
	st.u8 	[%rd144], %rs140;
	st.u8 	[%rd144+1], %rs113;
	st.u8 	[%rd144+2], %rs114;
	st.u8 	[%rd144+3], %rs115;
	st.u8 	[%rd144+4], %rs116;
	st.u8 	[%rd144+5], %rs117;
	st.u8 	[%rd144+6], %rs118;
	st.u8 	[%rd144+7], %rs119;
	st.u8 	[%rd144+8], %rs139;
	st.u8 	[%rd144+9], %rs120;
	st.u8 	[%rd144+10], %rs121;
	st.u8 	[%rd144+11], %rs122;
	st.u8 	[%rd144+12], %rs138;
	st.u8 	[%rd144+13], %rs123;
	st.u8 	[%rd144+14], %rs124;
	st.u8 	[%rd144+15], %rs125;
	add.s32 	%r217, %r217, 1;
	add.s32 	%r218, %r218, 1;
	and.b32  	%r82, %r208, 3;
	setp.ne.s32 	%p20, %r218, %r82;
	@%p20 bra 	$L__BB7_34;
$L__BB7_42:
	ld.param.u32 	%r209, [_Z19inst_obj_dev_kernelP11PolygonInfoi_param_1];
	add.u64 	%rd147, %SP, 0;
	add.u64 	%rd148, %SPL, 0;
	st.local.v2.u32 	[%rd148], {%r1, %r2};
	mov.u64 	%rd149, $str$2;
	cvta.global.u64 	%rd150, %rd149;
	{ // callseq 84, 0
	.param .b64 param0;
	st.param.b64 	[param0], %rd150;
	.param .b64 param1;
	st.param.b64 	[param1], %rd147;
	.param .b32 retval0;
	call.uni (retval0), 
	vprintf, 
	(
	param0, 
	param1
	);
	ld.param.b32 	%r86, [retval0];
	} // callseq 84
	setp.lt.u32 	%p21, %r209, 16;
	mov.b32 	%r221, 0;
	@%p21 bra 	$L__BB7_45;
	ld.param.u32 	%r210, [_Z19inst_obj_dev_kernelP11PolygonInfoi_param_1];
	and.b32  	%r88, %r210, 2147483632;
	neg.s32 	%r219, %r88;
	add.s64 	%rd260, %rd36, 128;
	mov.u64 	%rd156, $str$3;
$L__BB7_44:
	.pragma "nounroll";
	ld.param.u32 	%r211, [_Z19inst_obj_dev_kernelP11PolygonInfoi_param_1];
	and.b32  	%r221, %r211, 2147483632;
	add.s64 	%rd151, %rd260, -128;
	ld.u64 	%rd152, [%rd260+-128];
	ld.u64 	%rd153, [%rd152];
	{ // callseq 85, 0
	.param .b64 param0;
	st.param.b64 	[param0], %rd151;
	.param .b32 retval0;
	prototype_85 : .callprototype (.param .b32 _) _ (.param .b64 _);
	call (retval0), 
	%rd153, 
	(
	param0
	)
	, prototype_85;
	ld.param.b32 	%r89, [retval0];
	} // callseq 85
	cvta.to.local.u64 	%rd155, %rd147;
	st.local.u32 	[%rd155], %r89;
	cvta.global.u64 	%rd157, %rd156;
	{ // callseq 86, 0
	.param .b64 param0;
	st.param.b64 	[param0], %rd157;
	.param .b64 param1;
	st.param.b64 	[param1], %rd147;
	.param .b32 retval0;
	call.uni (retval0), 
	vprintf, 
	(
	param0, 
	param1
	);
	ld.param.b32 	%r91, [retval0];
	} // callseq 86
	add.s64 	%rd158, %rd260, -112;
	ld.u64 	%rd159, [%rd260+-112];
	ld.u64 	%rd160, [%rd159];
	{ // callseq 87, 0
	.param .b64 param0;
	st.param.b64 	[param0], %rd158;
	.param .b32 retval0;
	prototype_87 : .callprototype (.param .b32 _) _ (.param .b64 _);
	call (retval0), 
	%rd160, 
	(
	param0
	)
	, prototype_87;
	ld.param.b32 	%r93, [retval0];
	} // callseq 87
	st.local.u32 	[%rd155], %r93;
	{ // callseq 88, 0
	.param .b64 param0;
	st.param.b64 	[param0], %rd157;
	.param .b64 param1;
	st.param.b64 	[param1], %rd147;
	.param .b32 retval0;
	call.uni (retval0), 
	vprintf, 
	(
	param0, 
	param1
	);
	ld.param.b32 	%r95, [retval0];
	} // callseq 88
	add.s64 	%rd161, %rd260, -96;
	ld.u64 	%rd162, [%rd260+-96];
	ld.u64 	%rd163, [%rd162];
	{ // callseq 89, 0
	.param .b64 param0;
	st.param.b64 	[param0], %rd161;
	.param .b32 retval0;
	prototype_89 : .callprototype (.param .b32 _) _ (.param .b64 _);
	call (retval0), 
	%rd163, 
	(
	param0
	)
	, prototype_89;
	ld.param.b32 	%r97, [retval0];
	} // callseq 89
	st.local.u32 	[%rd155], %r97;
	{ // callseq 90, 0
	.param .b64 param0;
	st.param.b64 	[param0], %rd157;
	.param .b64 param1;
	st.param.b64 	[param1], %rd147;
	.param .b32 retval0;
	call.uni (retval0), 
	vprintf, 
	(
	param0, 
	param1
	);
	ld.param.b32 	%r99, [retval0];
	} // callseq 90
	add.s64 	%rd164, %rd260, -80;
	ld.u64 	%rd165, [%rd260+-80];
	ld.u64 	%rd166, [%rd165];
	{ // callseq 91, 0
	.param .b64 param0;
	st.param.b64 	[param0], %rd164;
	.param .b32 retval0;
	prototype_91 : .callprototype (.param .b32 _) _ (.param .b64 _);
	call (retval0), 
	%rd166, 
	(
	param0
	)
	, prototype_91;
	ld.param.b32 	%r101, [retval0];
	} // callseq 91
	st.local.u32 	[%rd155], %r101;
	{ // callseq 92, 0
	.param .b64 param0;
	st.param.b64 	[param0], %rd157;
	.param .b64 param1;
	st.param.b64 	[param1], %rd147;
	.param .b32 retval0;
	call.uni (retval0), 
	vprintf, 
	(
	param0, 
	param1
	);
	ld.param.b32 	%r103, [retval0];
	} // callseq 92
	add.s64 	%rd167, %rd260, -64;
	ld.u64 	%rd168, [%rd260+-64];
	ld.u64 	%rd169, [%rd168];
	{ // callseq 93, 0
	.param .b64 param0;
	st.param.b64 	[param0], %rd167;
	.param .b32 retval0;
	prototype_93 : .callprototype (.param .b32 _) _ (.param .b64 _);
	call (retval0), 
	%rd169, 
	(
	param0
	)
	, prototype_93;
	ld.param.b32 	%r105, [retval0];
	} // callseq 93
	st.local.u32 	[%rd155], %r105;
	{ // callseq 94, 0
	.param .b64 param0;
	st.param.b64 	[param0], %rd157;
	.param .b64 param1;
	st.param.b64 	[param1], %rd147;
	.param .b32 retval0;
	call.uni (retval0), 
	vprintf, 
	(
	param0, 
	param1
	);
	ld.param.b32 	%r107, [retval0];
	} // callseq 94
	add.s64 	%rd170, %rd260, -48;
	ld.u64 	%rd171, [%rd260+-48];
	ld.u64 	%rd172, [%rd171];
	{ // callseq 95, 0
	.param .b64 param0;
	st.param.b64 	[param0], %rd170;
	.param .b32 retval0;
	prototype_95 : .callprototype (.param .b32 _) _ (.param .b64 _);
	call (retval0), 
	%rd172, 
	(
	param0
	)
	, prototype_95;
	ld.param.b32 	%r109, [retval0];
	} // callseq 95
	st.local.u32 	[%rd155], %r109;
	{ // callseq 96, 0
	.param .b64 param0;
	st.param.b64 	[param0], %rd157;
	.param .b64 param1;
	st.param.b64 	[param1], %rd147;
	.param .b32 retval0;
	call.uni (retval0), 
	vprintf, 
	(
	param0, 
	param1
	);
	ld.param.b32 	%r111, [retval0];
	} // callseq 96
	add.s64 	%rd173, %rd260, -32;
	ld.u64 	%rd174, [%rd260+-32];
	ld.u64 	%rd175, [%rd174];
	{ // callseq 97, 0
	.param .b64 param0;
	st.param.b64 	[param0], %rd173;
	.param .b32 retval0;
	prototype_97 : .callprototype (.param .b32 _) _ (.param .b64 _);
	call (retval0), 
	%rd175, 
	(
	param0
	)
	, prototype_97;
	ld.param.b32 	%r113, [retval0];
	} // callseq 97
	st.local.u32 	[%rd155], %r113;
	{ // callseq 98, 0
	.param .b64 param0;
	st.param.b64 	[param0], %rd157;
	.param .b64 param1;
	st.param.b64 	[param1], %rd147;
	.param .b32 retval0;
	call.uni (retval0), 
	vprintf, 
	(
	param0, 
	param1
	);
	ld.param.b32 	%r115, [retval0];
	} // callseq 98
	add.s64 	%rd176, %rd260, -16;
	ld.u64 	%rd177, [%rd260+-16];
	ld.u64 	%rd178, [%rd177];
	{ // callseq 99, 0
	.param .b64 param0;
	st.param.b64 	[param0], %rd176;
	.param .b32 retval0;
	prototype_99 : .callprototype (.param .b32 _) _ (.param .b64 _);
	call (retval0), 
	%rd178, 
	(
	param0
	)
	, prototype_99;
	ld.param.b32 	%r117, [retval0];
	} // callseq 99
	st.local.u32 	[%rd155], %r117;
	{ // callseq 100, 0
	.param .b64 param0;
	st.param.b64 	[param0], %rd157;
	.param .b64 param1;
	st.param.b64 	[param1], %rd147;
	.param .b32 retval0;
	call.uni (retval0), 
	vprintf, 
	(
	param0, 
	param1
	);
	ld.param.b32 	%r119, [retval0];
	} // callseq 100
	ld.u64 	%rd179, [%rd260];
	ld.u64 	%rd180, [%rd179];
	{ // callseq 101, 0
	.param .b64 param0;
	st.param.b64 	[param0], %rd260;
	.param .b32 retval0;
	prototype_101 : .callprototype (.param .b32 _) _ (.param .b64 _);
	call (retval0), 
	%rd180, 
	(
	param0
	)
	, prototype_101;
	ld.param.b32 	%r121, [retval0];
	} // callseq 101
	st.local.u32 	[%rd155], %r121;
	{ // callseq 102, 0
	.param .b64 param0;
	st.param.b64 	[param0], %rd157;
	.param .b64 param1;
	st.param.b64 	[param1], %rd147;
	.param .b32 retval0;
	call.uni (retval0), 
	vprintf, 
	(
	param0, 
	param1
	);
	ld.param.b32 	%r123, [retval0];
	} // callseq 102
	add.s64 	%rd181, %rd260, 16;
	ld.u64 	%rd182, [%rd260+16];
	ld.u64 	%rd183, [%rd182];
	{ // callseq 103, 0
	.param .b64 param0;
	st.param.b64 	[param0], %rd181;
	.param .b32 retval0;
	prototype_103 : .callprototype (.param .b32 _) _ (.param .b64 _);
	call (retval0), 
	%rd183, 
	(
	param0
	)
	, prototype_103;
	ld.param.b32 	%r125, [retval0];
	} // callseq 103
	st.local.u32 	[%rd155], %r125;
	{ // callseq 104, 0
	.param .b64 param0;
	st.param.b64 	[param0], %rd157;
	.param .b64 param1;
	st.param.b64 	[param1], %rd147;
	.param .b32 retval0;
	call.uni (retval0), 
	vprintf, 
	(
	param0, 
	param1
	);
	ld.param.b32 	%r127, [retval0];
	} // callseq 104
	add.s64 	%rd184, %rd260, 32;
	ld.u64 	%rd185, [%rd260+32];
	ld.u64 	%rd186, [%rd185];
	{ // callseq 105, 0
	.param .b64 param0;
	st.param.b64 	[param0], %rd184;
	.param .b32 retval0;
	prototype_105 : .callprototype (.param .b32 _) _ (.param .b64 _);
	call (retval0), 
	%rd186, 
	(
	param0
	)
	, prototype_105;
	ld.param.b32 	%r129, [retval0];
	} // callseq 105
	st.local.u32 	[%rd155], %r129;
	{ // callseq 106, 0
	.param .b64 param0;
	st.param.b64 	[param0], %rd157;
	.param .b64 param1;
	st.param.b64 	[param1], %rd147;
	.param .b32 retval0;
	call.uni (retval0), 
	vprintf, 
	(
	param0, 
	param1
	);
	ld.param.b32 	%r131, [retval0];
	} // callseq 106
	add.s64 	%rd187, %rd260, 48;
	ld.u64 	%rd188, [%rd260+48];
	ld.u64 	%rd189, [%rd188];
	{ // callseq 107, 0
	.param .b64 param0;
	st.param.b64 	[param0], %rd187;
	.param .b32 retval0;
	prototype_107 : .callprototype (.param .b32 _) _ (.param .b64 _);
	call (retval0), 
	%rd189, 
	(
	param0
	)
	, prototype_107;
	ld.param.b32 	%r133, [retval0];
	} // callseq 107
	st.local.u32 	[%rd155], %r133;
	{ // callseq 108, 0
	.param .b64 param0;
	st.param.b64 	[param0], %rd157;
	.param .b64 param1;
	st.param.b64 	[param1], %rd147;
	.param .b32 retval0;
	call.uni (retval0), 
	vprintf, 
	(
	param0, 
	param1
	);
	ld.param.b32 	%r135, [retval0];
	} // callseq 108
	add.s64 	%rd190, %rd260, 64;
	ld.u64 	%rd191, [%rd260+64];
	ld.u64 	%rd192, [%rd191];
	{ // callseq 109, 0
	.param .b64 param0;
	st.param.b64 	[param0], %rd190;
	.param .b32 retval0;
	prototype_109 : .callprototype (.param .b32 _) _ (.param .b64 _);
	call (retval0), 
	%rd192, 
	(
	param0
	)
	, prototype_109;
	ld.param.b32 	%r137, [retval0];
	} // callseq 109
	st.local.u32 	[%rd155], %r137;
	{ // callseq 110, 0
	.param .b64 param0;
	st.param.b64 	[param0], %rd157;
	.param .b64 param1;
	st.param.b64 	[param1], %rd147;
	.param .b32 retval0;
	call.uni (retval0), 
	vprintf, 
	(
	param0, 
	param1
	);
	ld.param.b32 	%r139, [retval0];
	} // callseq 110
	add.s64 	%rd193, %rd260, 80;
	ld.u64 	%rd194, [%rd260+80];
	ld.u64 	%rd195, [%rd194];
	{ // callseq 111, 0
	.param .b64 param0;
	st.param.b64 	[param0], %rd193;
	.param .b32 retval0;
	prototype_111 : .callprototype (.param .b32 _) _ (.param .b64 _);
	call (retval0), 
	%rd195, 
	(
	param0
	)
	, prototype_111;
	ld.param.b32 	%r141, [retval0];
	} // callseq 111
	st.local.u32 	[%rd155], %r141;
	{ // callseq 112, 0
	.param .b64 param0;
	st.param.b64 	[param0], %rd157;
	.param .b64 param1;
	st.param.b64 	[param1], %rd147;
	.param .b32 retval0;
	call.uni (retval0), 
	vprintf, 
	(
	param0, 
	param1
	);
	ld.param.b32 	%r143, [retval0];
	} // callseq 112
	add.s64 	%rd196, %rd260, 96;
	ld.u64 	%rd197, [%rd260+96];
	ld.u64 	%rd198, [%rd197];
	{ // callseq 113, 0
	.param .b64 param0;
	st.param.b64 	[param0], %rd196;
	.param .b32 retval0;
	prototype_113 : .callprototype (.param .b32 _) _ (.param .b64 _);
	call (retval0), 
	%rd198, 
	(
	param0
	)
	, prototype_113;
	ld.param.b32 	%r145, [retval0];
	} // callseq 113
	st.local.u32 	[%rd155], %r145;
	{ // callseq 114, 0
	.param .b64 param0;
	st.param.b64 	[param0], %rd157;
	.param .b64 param1;
	st.param.b64 	[param1], %rd147;
	.param .b32 retval0;
	call.uni (retval0), 
	vprintf, 
	(
	param0, 
	param1
	);
	ld.param.b32 	%r147, [retval0];
	} // callseq 114
	add.s64 	%rd199, %rd260, 112;
	ld.u64 	%rd200, [%rd260+112];
	ld.u64 	%rd201, [%rd200];
	{ // callseq 115, 0
	.param .b64 param0;
	st.param.b64 	[param0], %rd199;
	.param .b32 retval0;
	prototype_115 : .callprototype (.param .b32 _) _ (.param .b64 _);
	call (retval0), 
	%rd201, 
	(
	param0
	)
	, prototype_115;
	ld.param.b32 	%r149, [retval0];
	} // callseq 115
	st.local.u32 	[%rd155], %r149;
	{ // callseq 116, 0
	.param .b64 param0;
	st.param.b64 	[param0], %rd157;
	.param .b64 param1;
	st.param.b64 	[param1], %rd147;
	.param .b32 retval0;
	call.uni (retval0), 
	vprintf, 
	(
	param0, 
	param1
	);
	ld.param.b32 	%r151, [retval0];
	} // callseq 116
	add.s32 	%r219, %r219, 16;
	add.s64 	%rd260, %rd260, 256;
	setp.ne.s32 	%p22, %r219, 0;
	@%p22 bra 	$L__BB7_44;
$L__BB7_45:
	ld.param.u32 	%r212, [_Z19inst_obj_dev_kernelP11PolygonInfoi_param_1];
	and.b32  	%r16, %r212, 15;
	setp.eq.s32 	%p23, %r16, 0;
	@%p23 bra 	$L__BB7_55;
	ld.param.u32 	%r213, [_Z19inst_obj_dev_kernelP11PolygonInfoi_param_1];
	add.u64 	%rd202, %SP, 0;
	add.u64 	%rd29, %SPL, 0;
	and.b32  	%r17, %r213, 7;
	setp.lt.u32 	%p24, %r16, 8;
	@%p24 bra 	$L__BB7_48;
	mul.wide.u32 	%rd203, %r221, 16;
	add.s64 	%rd204, %rd36, %rd203;
	ld.u64 	%rd205, [%rd204];
	ld.u64 	%rd206, [%rd205];
	{ // callseq 117, 0
	.param .b64 param0;
	st.param.b64 	[param0], %rd204;
	.param .b32 retval0;
	prototype_117 : .callprototype (.param .b32 _) _ (.param .b64 _);
	call (retval0), 
	%rd206, 
	(
	param0
	)
	, prototype_117;
	ld.param.b32 	%r153, [retval0];
	} // callseq 117
	st.local.u32 	[%rd29], %r153;
	mov.u64 	%rd207, $str$3;
	cvta.global.u64 	%rd208, %rd207;
	{ // callseq 118, 0
	.param .b64 param0;
	st.param.b64 	[param0], %rd208;
	.param .b64 param1;
	st.param.b64 	[param1], %rd202;
	.param .b32 retval0;
	call.uni (retval0), 
	vprintf, 
	(
	param0, 
	param1
	);
	ld.param.b32 	%r155, [retval0];
	} // callseq 118
	add.s64 	%rd210, %rd204, 16;
	ld.u64 	%rd211, [%rd204+16];
	ld.u64 	%rd212, [%rd211];
	{ // callseq 119, 0
	.param .b64 param0;
	st.param.b64 	[param0], %rd210;
	.param .b32 retval0;
	prototype_119 : .callprototype (.param .b32 _) _ (.param .b64 _);
	call (retval0), 
	%rd212, 
	(
	param0
	)
	, prototype_119;
	ld.param.b32 	%r157, [retval0];
	} // callseq 119
	st.local.u32 	[%rd29], %r157;
	{ // callseq 120, 0
	.param .b64 param0;
	st.param.b64 	[param0], %rd208;
	.param .b64 param1;
	st.param.b64 	[param1], %rd202;
	.param .b32 retval0;
	call.uni (retval0), 
	vprintf, 
	(
	param0, 
	param1
	);
	ld.param.b32 	%r159, [retval0];
	} // callseq 120
	add.s64 	%rd213, %rd204, 32;
	ld.u64 	%rd214, [%rd204+32];
	ld.u64 	%rd215, [%rd214];
	{ // callseq 121, 0
	.param .b64 param0;
	st.param.b64 	[param0], %rd213;
	.param .b32 retval0;
	prototype_121 : .callprototype (.param .b32 _) _ (.param .b64 _);
	call (retval0), 
	%rd215, 
	(
	param0
	)
	, prototype_121;
	ld.param.b32 	%r161, [retval0];
	} // callseq 121
	st.local.u32 	[%rd29], %r161;
	{ // callseq 122, 0
	.param .b64 param0;
	st.param.b64 	[param0], %rd208;
	.param .b64 param1;
	st.param.b64 	[param1], %rd202;
	.param .b32 retval0;
	call.uni (retval0), 
	vprintf, 
	(
	param0, 
	param1
	);
	ld.param.b32 	%r163, [retval0];
	} // callseq 122
	add.s64 	%rd216, %rd204, 48;
	ld.u64 	%rd217, [%rd204+48];
	ld.u64 	%rd218, [%rd217];
	{ // callseq 123, 0
	.param .b64 param0;
	st.param.b64 	[param0], %rd216;
	.param .b32 retval0;
	prototype_123 : .callprototype (.param .b32 _) _ (.param .b64 _);
	call (retval0), 
	%rd218, 
	(
	param0
	)
	, prototype_123;
	ld.param.b32 	%r165, [retval0];
	} // callseq 123
	st.local.u32 	[%rd29], %r165;
	{ // callseq 124, 0
	.param .b64 param0;
	st.param.b64 	[param0], %rd208;
	.param .b64 param1;
	st.param.b64 	[param1], %rd202;
	.param .b32 retval0;
	call.uni (retval0), 
	vprintf, 
	(
	param0, 
	param1
	);
	ld.param.b32 	%r167, [retval0];
	} // callseq 124
	add.s64 	%rd219, %rd204, 64;
	ld.u64 	%rd220, [%rd204+64];
	ld.u64 	%rd221, [%rd220];
	{ // callseq 125, 0
	.param .b64 param0;
	st.param.b64 	[param0], %rd219;
	.param .b32 retval0;
	prototype_125 : .callprototype (.param .b32 _) _ (.param .b64 _);
	call (retval0), 
	%rd221, 
	(
	param0
	)
	, prototype_125;
	ld.param.b32 	%r169, [retval0];
	} // callseq 125
	st.local.u32 	[%rd29], %r169;
	{ // callseq 126, 0
	.param .b64 param0;
	st.param.b64 	[param0], %rd208;
	.param .b64 param1;
	st.param.b64 	[param1], %rd202;
	.param .b32 retval0;
	call.uni (retval0), 
	vprintf, 
	(
	param0, 
	param1
	);
	ld.param.b32 	%r171, [retval0];
	} // callseq 126
	add.s64 	%rd222, %rd204, 80;
	ld.u64 	%rd223, [%rd204+80];
	ld.u64 	%rd224, [%rd223];
	{ // callseq 127, 0
	.param .b64 param0;
	st.param.b64 	[param0], %rd222;
	.param .b32 retval0;
	prototype_127 : .callprototype (.param .b32 _) _ (.param .b64 _);
	call (retval0), 
	%rd224, 
	(
	param0
	)
	, prototype_127;
	ld.param.b32 	%r173, [retval0];
	} // callseq 127
	st.local.u32 	[%rd29], %r173;
	{ // callseq 128, 0
	.param .b64 param0;
	st.param.b64 	[param0], %rd208;
	.param .b64 param1;
	st.param.b64 	[param1], %rd202;
	.param .b32 retval0;
	call.uni (retval0), 
	vprintf, 
	(
	param0, 
	param1
	);
	ld.param.b32 	%r175, [retval0];
	} // callseq 128
	add.s64 	%rd225, %rd204, 96;
	ld.u64 	%rd226, [%rd204+96];
	ld.u64 	%rd227, [%rd226];
	{ // callseq 129, 0
	.param .b64 param0;
	st.param.b64 	[param0], %rd225;
	.param .b32 retval0;
	prototype_129 : .callprototype (.param .b32 _) _ (.param .b64 _);
	call (retval0), 
	%rd227, 
	(
	param0
	)
	, prototype_129;
	ld.param.b32 	%r177, [retval0];
	} // callseq 129
	st.local.u32 	[%rd29], %r177;
	{ // callseq 130, 0
	.param .b64 param0;
	st.param.b64 	[param0], %rd208;
	.param .b64 param1;
	st.param.b64 	[param1], %rd202;
	.param .b32 retval0;
	call.uni (retval0), 
	vprintf, 
	(
	param0, 
	param1
	);
	ld.param.b32 	%r179, [retval0];
	} // callseq 130
	add.s64 	%rd228, %rd204, 112;
	ld.u64 	%rd229, [%rd204+112];
	ld.u64 	%rd230, [%rd229];
	{ // callseq 131, 0
	.param .b64 param0;
	st.param.b64 	[param0], %rd228;
	.param .b32 retval0;
	prototype_131 : .callprototype (.param .b32 _) _ (.param .b64 _);
	call (retval0), 
	%rd230, 
	(
	param0
	)
	, prototype_131;
	ld.param.b32 	%r181, [retval0];
	} // callseq 131
	st.local.u32 	[%rd29], %r181;
	{ // callseq 132, 0
	.param .b64 param0;
	st.param.b64 	[param0], %rd208;
	.param .b64 param1;
	st.param.b64 	[param1], %rd202;
	.param .b32 retval0;
	call.uni (retval0), 
	vprintf, 
	(
	param0, 
	param1
	);
	ld.param.b32 	%r183, [retval0];
	} // callseq 132
	add.s32 	%r221, %r221, 8;
$L__BB7_48:
	setp.eq.s32 	%p25, %r17, 0;
	@%p25 bra 	$L__BB7_55;
	setp.lt.u32 	%p26, %r17, 4;
	@%p26 bra 	$L__BB7_51;
	mul.wide.u32 	%rd231, %r221, 16;
	add.s64 	%rd232, %rd36, %rd231;
	ld.u64 	%rd233, [%rd232];
	ld.u64 	%rd234, [%rd233];
	{ // callseq 133, 0
	.param .b64 param0;
	st.param.b64 	[param0], %rd232;
	.param .b32 retval0;
	prototype_133 : .callprototype (.param .b32 _) _ (.param .b64 _);
	call (retval0), 
	%rd234, 
	(
	param0
	)
	, prototype_133;
	ld.param.b32 	%r185, [retval0];
	} // callseq 133
	st.local.u32 	[%rd29], %r185;
	mov.u64 	%rd235, $str$3;
	cvta.global.u64 	%rd236, %rd235;
	{ // callseq 134, 0
	.param .b64 param0;
	st.param.b64 	[param0], %rd236;
	.param .b64 param1;
	st.param.b64 	[param1], %rd202;
	.param .b32 retval0;
	call.uni (retval0), 
	vprintf, 
	(
	param0, 
	param1
	);
	ld.param.b32 	%r187, [retval0];
	} // callseq 134
	add.s64 	%rd238, %rd232, 16;
	ld.u64 	%rd239, [%rd232+16];
	ld.u64 	%rd240, [%rd239];
	{ // callseq 135, 0
	.param .b64 param0;
	st.param.b64 	[param0], %rd238;
	.param .b32 retval0;
	prototype_135 : .callprototype (.param .b32 _) _ (.param .b64 _);
	call (retval0), 
	%rd240, 
	(
	param0
	)
	, prototype_135;
	ld.param.b32 	%r189, [retval0];
	} // callseq 135
	st.local.u32 	[%rd29], %r189;
	{ // callseq 136, 0
	.param .b64 param0;
	st.param.b64 	[param0], %rd236;
	.param .b64 param1;
	st.param.b64 	[param1], %rd202;
	.param .b32 retval0;
	call.uni (retval0), 
	vprintf, 
	(
	param0, 
	param1
	);
	ld.param.b32 	%r191, [retval0];
	} // callseq 136
	add.s64 	%rd241, %rd232, 32;
	ld.u64 	%rd242, [%rd232+32];
	ld.u64 	%rd243, [%rd242];
	{ // callseq 137, 0
	.param .b64 param0;
	st.param.b64 	[param0], %rd241;
	.param .b32 retval0;
	prototype_137 : .callprototype (.param .b32 _) _ (.param .b64 _);
	call (retval0), 
	%rd243, 
	(
	param0
	)
	, prototype_137;
	ld.param.b32 	%r193, [retval0];
	} // callseq 137
	st.local.u32 	[%rd29], %r193;
	{ // callseq 138, 0
	.param .b64 param0;
	st.param.b64 	[param0], %rd236;
	.param .b64 param1;
	st.param.b64 	[param1], %rd202;
	.param .b32 retval0;
	call.uni (retval0), 
	vprintf, 
	(
	param0, 
	param1
	);
	ld.param.b32 	%r195, [retval0];
	} // callseq 138
	add.s64 	%rd244, %rd232, 48;
	ld.u64 	%rd245, [%rd232+48];
	ld.u64 	%rd246, [%rd245];
	{ // callseq 139, 0
	.param .b64 param0;
	st.param.b64 	[param0], %rd244;
	.param .b32 retval0;
	prototype_139 : .callprototype (.param .b32 _) _ (.param .b64 _);
	call (retval0), 
	%rd246, 
	(
	param0
	)
	, prototype_139;
	ld.param.b32 	%r197, [retval0];
	} // callseq 139
	st.local.u32 	[%rd29], %r197;
	{ // callseq 140, 0
	.param .b64 param0;
	st.param.b64 	[param0], %rd236;
	.param .b64 param1;
	st.param.b64 	[param1], %rd202;
	.param .b32 retval0;
	call.uni (retval0), 
	vprintf, 
	(
	param0, 
	param1
	);
	ld.param.b32 	%r199, [retval0];
	} // callseq 140
	add.s32 	%r221, %r221, 4;
$L__BB7_51:
	ld.param.u32 	%r214, [_Z19inst_obj_dev_kernelP11PolygonInfoi_param_1];
	and.b32  	%r22, %r214, 3;
	setp.eq.s32 	%p27, %r22, 0;
	@%p27 bra 	$L__BB7_55;
	mul.wide.u32 	%rd247, %r221, 16;
	add.s64 	%rd261, %rd36, %rd247;
	neg.s32 	%r223, %r22;
	mov.u64 	%rd250, $str$3;
$L__BB7_53:
	.pragma "nounroll";
	ld.u64 	%rd248, [%rd261];
	ld.u64 	%rd249, [%rd248];
	{ // callseq 141, 0
	.param .b64 param0;
	st.param.b64 	[param0], %rd261;
	.param .b32 retval0;
	prototype_141 : .callprototype (.param .b32 _) _ (.param .b64 _);
	call (retval0), 
	%rd249, 
	(
	param0
	)
	, prototype_141;
	ld.param.b32 	%r201, [retval0];
	} // callseq 141
	st.local.u32 	[%rd29], %r201;
	cvta.global.u64 	%rd251, %rd250;
	{ // callseq 142, 0
	.param .b64 param0;
	st.param.b64 	[param0], %rd251;
	.param .b64 param1;
	st.param.b64 	[param1], %rd202;
	.param .b32 retval0;
	call.uni (retval0), 
	vprintf, 
	(
	param0, 
	param1
	);
	ld.param.b32 	%r203, [retval0];
	} // callseq 142
	add.s64 	%rd261, %rd261, 16;
	add.s32 	%r223, %r223, 1;
	setp.eq.s32 	%p28, %r223, 0;
	@%p28 bra 	$L__BB7_55;
	bra.uni 	$L__BB7_53;
$L__BB7_54:
	st.local.v2.u32 	[%rd1], {%r1, %r2};
	mov.u64 	%rd37, $str$2;
	cvta.global.u64 	%rd38, %rd37;
	{ // callseq 63, 0
	.param .b64 param0;
	st.param.b64 	[param0], %rd38;
	.param .b64 param1;
	st.param.b64 	[param1], %rd34;
	.param .b32 retval0;
	call.uni (retval0), 
	vprintf, 
	(
	param0, 
	param1
	);
	ld.param.b32 	%r33, [retval0];
	} // callseq 63
$L__BB7_55:
	ret;

}
.entry _Z11copy_kernelP11PolygonInfoi(
	.param .u64 .ptr .align 1 _Z11copy_kernelP11PolygonInfoi_param_0,
	.param .u32 _Z11copy_kernelP11PolygonInfoi_param_1
)
{
	.local .align 8 .b8 	__local_depot8[8];
	.reg .b64 	%SP;
	.reg .b64 	%SPL;
	.reg .pred 	%p<24>;
	.reg .b16 	%rs<141>;
	.reg .b32 	%r<77>;
	.reg .b64 	%rd<154>;

	mov.u64 	%SPL, __local_depot8;
	cvta.local.u64 	%SP, %SPL;
	ld.param.u64 	%rd24, [_Z11copy_kernelP11PolygonInfoi_param_0];
	ld.param.u32 	%r10, [_Z11copy_kernelP11PolygonInfoi_param_1];
	cvta.to.global.u64 	%rd1, %rd24;
	mov.u32 	%r11, %tid.x;
	mov.u32 	%r12, %ctaid.x;
	mov.u32 	%r13, %ntid.x;
	mov.u32 	%r14, %tid.y;
	mov.u32 	%r15, %ctaid.y;
	mov.u32 	%r16, %ntid.y;
	mul.lo.s32 	%r17, %r15, %r16;
	mul.lo.s32 	%r18, %r13, %r12;
	neg.s32 	%r19, %r18;
	setp.ne.s32 	%p1, %r11, %r19;
	or.b32  	%r20, %r17, %r14;
	setp.ne.s32 	%p2, %r20, 0;
	or.pred  	%p3, %p1, %p2;
	@%p3 bra 	$L__BB8_43;
	add.u64 	%rd25, %SP, 0;
	add.u64 	%rd26, %SPL, 0;
	mov.b32 	%r22, 0;
	st.local.v2.u32 	[%rd26], {%r22, %r22};
	mov.u64 	%rd27, $str$4;
	cvta.global.u64 	%rd28, %rd27;
	{ // callseq 143, 0
	.param .b64 param0;
	st.param.b64 	[param0], %rd28;
	.param .b64 param1;
	st.param.b64 	[param1], %rd25;
	.param .b32 retval0;
	call.uni (retval0), 
	vprintf, 
	(
	param0, 
	param1
	);
	ld.param.b32 	%r23, [retval0];
	} // callseq 143
	mul.wide.s32 	%rd29, %r10, 16;
	{ // callseq 144, 0
	.param .b64 param0;
	st.param.b64 	[param0], %rd29;
	.param .b64 retval0;
	call.uni (retval0), 
	malloc, 
	(
	param0
	);
	ld.param.b64 	%rd30, [retval0];
	} // callseq 144
	st.global.u64 	[d_pols], %rd30;
	st.global.u32 	[d_n_pols], %r10;
	setp.lt.s32 	%p4, %r10, 1;
	@%p4 bra 	$L__BB8_43;
	and.b32  	%r1, %r10, 3;
	setp.lt.u32 	%p5, %r10, 4;
	mov.b32 	%r2, 0;
	@%p5 bra 	$L__BB8_33;
	and.b32  	%r2, %r10, 2147483644;
	mov.b32 	%r3, 0;
	mov.u64 	%rd34, _ZTV7Polygon;
$L__BB8_4:
	mul.wide.u32 	%rd32, %r3, 12;
	add.s64 	%rd2, %rd1, %rd32;
	ld.global.u32 	%r27, [%rd2+8];
	setp.eq.s32 	%p6, %r27, 0;
	@%p6 bra 	$L__BB8_8;
	setp.eq.s32 	%p7, %r27, 2;
	@%p7 bra 	$L__BB8_10;
	setp.ne.s32 	%p8, %r27, 1;
	@%p8 bra 	$L__BB8_9;
	{ // callseq 147, 0
	.param .b64 param0;
	st.param.b64 	[param0], 16;
	.param .b64 retval0;
	call.uni (retval0), 
	malloc, 
	(
	param0
	);
	ld.param.b64 	%rd149, [retval0];
	} // callseq 147
	cvta.global.u64 	%rd46, %rd34;
	add.s64 	%rd47, %rd46, 16;
	st.u64 	[%rd149], %rd47;
	ld.global.u32 	%r32, [%rd2];
	st.u32 	[%rd149+8], %r32;
	ld.global.u32 	%r33, [%rd2+4];
	st.u32 	[%rd149+12], %r33;
	mov.u64 	%rd48, _ZTV9Rectangle;
	cvta.global.u64 	%rd49, %rd48;
	add.s64 	%rd50, %rd49, 16;
	st.u64 	[%rd149], %rd50;
	cvt.u16.u32 	%rs127, %r32;
	cvt.u16.u64 	%rs128, %rd50;
	cvt.u16.u32 	%rs126, %r33;
	bra.uni 	$L__BB8_11;
$L__BB8_8:
	{ // callseq 145, 0
	.param .b64 param0;
	st.param.b64 	[param0], 16;
	.param .b64 retval0;
	call.uni (retval0), 
	malloc, 
	(
	param0
	);
	ld.param.b64 	%rd149, [retval0];
	} // callseq 145
	cvta.global.u64 	%rd35, %rd34;
	add.s64 	%rd36, %rd35, 16;
	st.u64 	[%rd149], %rd36;
	ld.global.u32 	%r28, [%rd2];
	st.u32 	[%rd149+8], %r28;
	ld.global.u32 	%r29, [%rd2+4];
	st.u32 	[%rd149+12], %r29;
	cvt.u16.u32 	%rs127, %r28;
	cvt.u16.u64 	%rs128, %rd36;
	cvt.u16.u32 	%rs126, %r29;
	bra.uni 	$L__BB8_11;
$L__BB8_9:
	mov.u64 	%rd123, $str$1;
	cvta.global.u64 	%rd124, %rd123;
	{ // callseq 160, 0
	.param .b64 param0;
	st.param.b64 	[param0], %rd124;
	.param .b64 param1;
	st.param.b64 	[param1], 0;
	.param .b32 retval0;
	call.uni (retval0), 
	vprintf, 
	(
	param0, 
	param1
	);
	ld.param.b32 	%r61, [retval0];
	} // callseq 160
$L__BB8_10:
	{ // callseq 146, 0
	.param .b64 param0;
	st.param.b64 	[param0], 16;
	.param .b64 retval0;
	call.uni (retval0), 
	malloc, 
	(
	param0
	);
	ld.param.b64 	%rd149, [retval0];
	} // callseq 146
	cvta.global.u64 	%rd39, %rd34;
	add.s64 	%rd40, %rd39, 16;
	st.u64 	[%rd149], %rd40;
	ld.global.u32 	%r30, [%rd2];
	st.u32 	[%rd149+8], %r30;
	ld.global.u32 	%r31, [%rd2+4];
	st.u32 	[%rd149+12], %r31;
	mov.u64 	%rd41, _ZTV8Triangle;
	cvta.global.u64 	%rd42, %rd41;
	add.s64 	%rd43, %rd42, 16;
	st.u64 	[%rd149], %rd43;
	cvt.u16.u32 	%rs127, %r30;
	cvt.u16.u64 	%rs128, %rd43;
	cvt.u16.u32 	%rs126, %r31;
$L__BB8_11:
	ld.global.u64 	%rd51, [d_pols];
	mul.wide.u32 	%rd52, %r3, 16;
	add.s64 	%rd53, %rd51, %rd52;
	ld.u8 	%rs49, [%rd149+1];
	ld.u8 	%rs50, [%rd149+2];
	ld.u8 	%rs51, [%rd149+3];
	ld.u8 	%rs52, [%rd149+4];
	ld.u8 	%rs53, [%rd149+5];
	ld.u8 	%rs54, [%rd149+6];
	ld.u8 	%rs55, [%rd149+7];
	ld.u8 	%rs56, [%rd149+9];
	ld.u8 	%rs57, [%rd149+10];
	ld.u8 	%rs58, [%rd149+11];
	ld.u8 	%rs59, [%rd149+13];
	ld.u8 	%rs60, [%rd149+14];
	ld.u8 	%rs61, [%rd149+15];
	st.u8 	[%rd53], %rs128;
	st.u8 	[%rd53+1], %rs49;
	st.u8 	[%rd53+2], %rs50;
	st.u8 	[%rd53+3], %rs51;
	st.u8 	[%rd53+4], %rs52;
	st.u8 	[%rd53+5], %rs53;
	st.u8 	[%rd53+6], %rs54;
	st.u8 	[%rd53+7], %rs55;
	st.u8 	[%rd53+8], %rs127;
	st.u8 	[%rd53+9], %rs56;
	st.u8 	[%rd53+10], %rs57;
	st.u8 	[%rd53+11], %rs58;
	st.u8 	[%rd53+12], %rs126;
	st.u8 	[%rd53+13], %rs59;
	st.u8 	[%rd53+14], %rs60;
	st.u8 	[%rd53+15], %rs61;
	ld.global.u32 	%r34, [%rd2+20];
	setp.eq.s32 	%p9, %r34, 0;
	@%p9 bra 	$L__BB8_15;
	setp.eq.s32 	%p10, %r34, 1;
	@%p10 bra 	$L__BB8_17;
	setp.eq.s32 	%p11, %r34, 2;
	@%p11 bra 	$L__BB8_16;
	mov.u64 	%rd121, $str$1;
	cvta.global.u64 	%rd122, %rd121;
	{ // callseq 159, 0
	.param .b64 param0;
	st.param.b64 	[param0], %rd122;
	.param .b64 param1;
	st.param.b64 	[param1], 0;
	.param .b32 retval0;
	call.uni (retval0), 
	vprintf, 
	(
	param0, 
	param1
	);
	ld.param.b32 	%r59, [retval0];
	} // callseq 159
$L__BB8_15:
	{ // callseq 148, 0
	.param .b64 param0;
	st.param.b64 	[param0], 16;
	.param .b64 retval0;
	call.uni (retval0), 
	malloc, 
	(
	param0
	);
	ld.param.b64 	%rd150, [retval0];
	} // callseq 148
	cvta.global.u64 	%rd56, %rd34;
	add.s64 	%rd57, %rd56, 16;
	st.u64 	[%rd150], %rd57;
	ld.global.u32 	%r35, [%rd2+12];
	st.u32 	[%rd150+8], %r35;
	ld.global.u32 	%r36, [%rd2+16];
	st.u32 	[%rd150+12], %r36;
	cvt.u16.u32 	%rs130, %r35;
	cvt.u16.u64 	%rs131, %rd57;
	cvt.u16.u32 	%rs129, %r36;
	bra.uni 	$L__BB8_18;
$L__BB8_16:
	{ // callseq 149, 0
	.param .b64 param0;
	st.param.b64 	[param0], 16;
	.param .b64 retval0;
	call.uni (retval0), 
	malloc, 
	(
	param0
	);
	ld.param.b64 	%rd150, [retval0];
	} // callseq 149
	cvta.global.u64 	%rd60, %rd34;
	add.s64 	%rd61, %rd60, 16;
	st.u64 	[%rd150], %rd61;
	ld.global.u32 	%r37, [%rd2+12];
	st.u32 	[%rd150+8], %r37;
	ld.global.u32 	%r38, [%rd2+16];
	st.u32 	[%rd150+12], %r38;
	mov.u64 	%rd62, _ZTV8Triangle;
	cvta.global.u64 	%rd63, %rd62;
	add.s64 	%rd64, %rd63, 16;
	st.u64 	[%rd150], %rd64;
	cvt.u16.u32 	%rs130, %r37;
	cvt.u16.u64 	%rs131, %rd64;
	cvt.u16.u32 	%rs129, %r38;
	bra.uni 	$L__BB8_18;
$L__BB8_17:
	{ // callseq 150, 0
	.param .b64 param0;
	st.param.b64 	[param0], 16;
	.param .b64 retval0;
	call.uni (retval0), 
	malloc, 
	(
	param0
	);
	ld.param.b64 	%rd150, [retval0];
	} // callseq 150
	cvta.global.u64 	%rd67, %rd34;
	add.s64 	%rd68, %rd67, 16;
	st.u64 	[%rd150], %rd68;
	ld.global.u32 	%r39, [%rd2+12];
	st.u32 	[%rd150+8], %r39;
	ld.global.u32 	%r40, [%rd2+16];
	st.u32 	[%rd150+12], %r40;
	mov.u64 	%rd69, _ZTV9Rectangle;
	cvta.global.u64 	%rd70, %rd69;
	add.s64 	%rd71, %rd70, 16;
	st.u64 	[%rd150], %rd71;
	cvt.u16.u32 	%rs130, %r39;
	cvt.u16.u64 	%rs131, %rd71;
	cvt.u16.u32 	%rs129, %r40;
$L__BB8_18:
	ld.global.u64 	%rd72, [d_pols];
	add.s64 	%rd74, %rd72, %rd52;
	ld.u8 	%rs65, [%rd150+1];
	ld.u8 	%rs66, [%rd150+2];
	ld.u8 	%rs67, [%rd150+3];
	ld.u8 	%rs68, [%rd150+4];
	ld.u8 	%rs69, [%rd150+5];
	ld.u8 	%rs70, [%rd150+6];
	ld.u8 	%rs71, [%rd150+7];
	ld.u8 	%rs72, [%rd150+9];
	ld.u8 	%rs73, [%rd150+10];
	ld.u8 	%rs74, [%rd150+11];
	ld.u8 	%rs75, [%rd150+13];
	ld.u8 	%rs76, [%rd150+14];
	ld.u8 	%rs77, [%rd150+15];
	st.u8 	[%rd74+16], %rs131;
	st.u8 	[%rd74+17], %rs65;
	st.u8 	[%rd74+18], %rs66;
	st.u8 	[%rd74+19], %rs67;
	st.u8 	[%rd74+20], %rs68;
	st.u8 	[%rd74+21], %rs69;
	st.u8 	[%rd74+22], %rs70;
	st.u8 	[%rd74+23], %rs71;
	st.u8 	[%rd74+24], %rs130;
	st.u8 	[%rd74+25], %rs72;
	st.u8 	[%rd74+26], %rs73;
	st.u8 	[%rd74+27], %rs74;
	st.u8 	[%rd74+28], %rs129;
	st.u8 	[%rd74+29], %rs75;
	st.u8 	[%rd74+30], %rs76;
	st.u8 	[%rd74+31], %rs77;
	ld.global.u32 	%r41, [%rd2+32];
	setp.eq.s32 	%p12, %r41, 0;
	@%p12 bra 	$L__BB8_22;
	setp.eq.s32 	%p13, %r41, 1;
	@%p13 bra 	$L__BB8_24;
	setp.eq.s32 	%p14, %r41, 2;
	@%p14 bra 	$L__BB8_23;
	mov.u64 	%rd119, $str$1;
	cvta.global.u64 	%rd120, %rd119;
	{ // callseq 158, 0
	.param .b64 param0;
	st.param.b64 	[param0], %rd120;
	.param .b64 param1;
	st.param.b64 	[param1], 0;
	.param .b32 retval0;
	call.uni (retval0), 
	vprintf, 
	(
	param0, 
	param1
	);
	ld.param.b32 	%r57, [retval0];
	} // callseq 158
$L__BB8_22:
	{ // callseq 151, 0
	.param .b64 param0;
	st.param.b64 	[param0], 16;
	.param .b64 retval0;
	call.uni (retval0), 
	malloc, 
	(
	param0
	);
	ld.param.b64 	%rd151, [retval0];
	} // callseq 151
	cvta.global.u64 	%rd77, %rd34;
	add.s64 	%rd78, %rd77, 16;
	st.u64 	[%rd151], %rd78;
	ld.global.u32 	%r42, [%rd2+24];
	st.u32 	[%rd151+8], %r42;
	ld.global.u32 	%r43, [%rd2+28];
	st.u32 	[%rd151+12], %r43;
	cvt.u16.u32 	%rs133, %r42;
	cvt.u16.u64 	%rs134, %rd78;
	cvt.u16.u32 	%rs132, %r43;
	bra.uni 	$L__BB8_25;
$L__BB8_23:
	{ // callseq 152, 0
	.param .b64 param0;
	st.param.b64 	[param0], 16;
	.param .b64 retval0;
	call.uni (retval0), 
	malloc, 
	(
	param0
	);
	ld.param.b64 	%rd151, [retval0];
	} // callseq 152
	cvta.global.u64 	%rd81, %rd34;
	add.s64 	%rd82, %rd81, 16;
	st.u64 	[%rd151], %rd82;
	ld.global.u32 	%r44, [%rd2+24];
	st.u32 	[%rd151+8], %r44;
	ld.global.u32 	%r45, [%rd2+28];
	st.u32 	[%rd151+12], %r45;
	mov.u64 	%rd83, _ZTV8Triangle;
	cvta.global.u64 	%rd84, %rd83;
	add.s64 	%rd85, %rd84, 16;
	st.u64 	[%rd151], %rd85;
	cvt.u16.u32 	%rs133, %r44;
	cvt.u16.u64 	%rs134, %rd85;
	cvt.u16.u32 	%rs132, %r45;
	bra.uni 	$L__BB8_25;
$L__BB8_24:
	{ // callseq 153, 0
	.param .b64 param0;
	st.param.b64 	[param0], 16;
	.param .b64 retval0;
	call.uni (retval0), 
	malloc, 
	(
	param0
	);
	ld.param.b64 	%rd151, [retval0];
	} // callseq 153
	cvta.global.u64 	%rd88, %rd34;
	add.s64 	%rd89, %rd88, 16;
	st.u64 	[%rd151], %rd89;
	ld.global.u32 	%r46, [%rd2+24];
	st.u32 	[%rd151+8], %r46;
	ld.global.u32 	%r47, [%rd2+28];
	st.u32 	[%rd151+12], %r47;
	mov.u64 	%rd90, _ZTV9Rectangle;
	cvta.global.u64 	%rd91, %rd90;
	add.s64 	%rd92, %rd91, 16;
	st.u64 	[%rd151], %rd92;
	cvt.u16.u32 	%rs133, %r46;
	cvt.u16.u64 	%rs134, %rd92;
	cvt.u16.u32 	%rs132, %r47;
$L__BB8_25:
	ld.global.u64 	%rd93, [d_pols];
	add.s64 	%rd95, %rd93, %rd52;
	ld.u8 	%rs81, [%rd151+1];
	ld.u8 	%rs82, [%rd151+2];
	ld.u8 	%rs83, [%rd151+3];
	ld.u8 	%rs84, [%rd151+4];
	ld.u8 	%rs85, [%rd151+5];
	ld.u8 	%rs86, [%rd151+6];
	ld.u8 	%rs87, [%rd151+7];
	ld.u8 	%rs88, [%rd151+9];
	ld.u8 	%rs89, [%rd151+10];
	ld.u8 	%rs90, [%rd151+11];
	ld.u8 	%rs91, [%rd151+13];
	ld.u8 	%rs92, [%rd151+14];
	ld.u8 	%rs93, [%rd151+15];
	st.u8 	[%rd95+32], %rs134;
	st.u8 	[%rd95+33], %rs81;
	st.u8 	[%rd95+34], %rs82;
	st.u8 	[%rd95+35], %rs83;
	st.u8 	[%rd95+36], %rs84;
	st.u8 	[%rd95+37], %rs85;
	st.u8 	[%rd95+38], %rs86;
	st.u8 	[%rd95+39], %rs87;
	st.u8 	[%rd95+40], %rs133;
	st.u8 	[%rd95+41], %rs88;
	st.u8 	[%rd95+42], %rs89;
	st.u8 	[%rd95+43], %rs90;
	st.u8 	[%rd95+44], %rs132;
	st.u8 	[%rd95+45], %rs91;
	st.u8 	[%rd95+46], %rs92;
	st.u8 	[%rd95+47], %rs93;
	ld.global.u32 	%r48, [%rd2+44];
	setp.eq.s32 	%p15, %r48, 0;
	@%p15 bra 	$L__BB8_29;
	setp.eq.s32 	%p16, %r48, 1;
	@%p16 bra 	$L__BB8_31;
	setp.eq.s32 	%p17, %r48, 2;
	@%p17 bra 	$L__BB8_30;
	mov.u64 	%rd117, $str$1;
	cvta.global.u64 	%rd118, %rd117;
	{ // callseq 157, 0
	.param .b64 param0;
	st.param.b64 	[param0], %rd118;
	.param .b64 param1;
	st.param.b64 	[param1], 0;
	.param .b32 retval0;
	call.uni (retval0), 
	vprintf, 
	(
	param0, 
	param1
	);
	ld.param.b32 	%r55, [retval0];
	} // callseq 157
$L__BB8_29:
	{ // callseq 154, 0
	.param .b64 param0;
	st.param.b64 	[param0], 16;
	.param .b64 retval0;
	call.uni (retval0), 
	malloc, 
	(
	param0
	);
	ld.param.b64 	%rd152, [retval0];
	} // callseq 154
	cvta.global.u64 	%rd98, %rd34;
	add.s64 	%rd99, %rd98, 16;
	st.u64 	[%rd152], %rd99;
	ld.global.u32 	%r49, [%rd2+36];
	st.u32 	[%rd152+8], %r49;
	ld.global.u32 	%r50, [%rd2+40];
	st.u32 	[%rd152+12], %r50;
	cvt.u16.u32 	%rs136, %r49;
	cvt.u16.u64 	%rs137, %rd99;
	cvt.u16.u32 	%rs135, %r50;
	bra.uni 	$L__BB8_32;
$L__BB8_30:
	{ // callseq 155, 0
	.param .b64 param0;
	st.param.b64 	[param0], 16;
	.param .b64 retval0;
	call.uni (retval0), 
	malloc, 
	(
	param0
	);
	ld.param.b64 	%rd152, [retval0];
	} // callseq 155
	cvta.global.u64 	%rd102, %rd34;
	add.s64 	%rd103, %rd102, 16;
	st.u64 	[%rd152], %rd103;
	ld.global.u32 	%r51, [%rd2+36];
	st.u32 	[%rd152+8], %r51;
	ld.global.u32 	%r52, [%rd2+40];
	st.u32 	[%rd152+12], %r52;
	mov.u64 	%rd104, _ZTV8Triangle;
	cvta.global.u64 	%rd105, %rd104;
	add.s64 	%rd106, %rd105, 16;
	st.u64 	[%rd152], %rd106;
	cvt.u16.u32 	%rs136, %r51;
	cvt.u16.u64 	%rs137, %rd106;
	cvt.u16.u32 	%rs135, %r52;
	bra.uni 	$L__BB8_32;
$L__BB8_31:
	{ // callseq 156, 0
	.param .b64 param0;
	st.param.b64 	[param0], 16;
	.param .b64 retval0;
	call.uni (retval0), 
	malloc, 
	(
	param0
	);
	ld.param.b64 	%rd152, [retval0];
	} // callseq 156
	cvta.global.u64 	%rd109, %rd34;
	add.s64 	%rd110, %rd109, 16;
	st.u64 	[%rd152], %rd110;
	ld.global.u32 	%r53, [%rd2+36];
	st.u32 	[%rd152+8], %r53;
	ld.global.u32 	%r54, [%rd2+40];
	st.u32 	[%rd152+12], %r54;
	mov.u64 	%rd111, _ZTV9Rectangle;
	cvta.global.u64 	%rd112, %rd111;
	add.s64 	%rd113, %rd112, 16;
	st.u64 	[%rd152], %rd113;
	cvt.u16.u32 	%rs136, %r53;
	cvt.u16.u64 	%rs137, %rd113;
	cvt.u16.u32 	%rs135, %r54;
$L__BB8_32:
	ld.global.u64 	%rd114, [d_pols];
	add.s64 	%rd116, %rd114, %rd52;
	ld.u8 	%rs97, [%rd152+1];
	ld.u8 	%rs98, [%rd152+2];
	ld.u8 	%rs99, [%rd152+3];
	ld.u8 	%rs100, [%rd152+4];
	ld.u8 	%rs101, [%rd152+5];
	ld.u8 	%rs102, [%rd152+6];
	ld.u8 	%rs103, [%rd152+7];
	ld.u8 	%rs104, [%rd152+9];
	ld.u8 	%rs105, [%rd152+10];
	ld.u8 	%rs106, [%rd152+11];
	ld.u8 	%rs107, [%rd152+13];
	ld.u8 	%rs108, [%rd152+14];
	ld.u8 	%rs109, [%rd152+15];
	st.u8 	[%rd116+48], %rs137;
	st.u8 	[%rd116+49], %rs97;
	st.u8 	[%rd116+50], %rs98;
	st.u8 	[%rd116+51], %rs99;
	st.u8 	[%rd116+52], %rs100;
	st.u8 	[%rd116+53], %rs101;
	st.u8 	[%rd116+54], %rs102;
	st.u8 	[%rd116+55], %rs103;
	st.u8 	[%rd116+56], %rs136;
	st.u8 	[%rd116+57], %rs104;
	st.u8 	[%rd116+58], %rs105;
	st.u8 	[%rd116+59], %rs106;
	st.u8 	[%rd116+60], %rs135;
	st.u8 	[%rd116+61], %rs107;
	st.u8 	[%rd116+62], %rs108;
	st.u8 	[%rd116+63], %rs109;
	add.s32 	%r3, %r3, 4;
	setp.ne.s32 	%p18, %r3, %r2;
	@%p18 bra 	$L__BB8_4;
$L__BB8_33:
	setp.eq.s32 	%p19, %r1, 0;
	@%p19 bra 	$L__BB8_43;
	mov.b32 	%r76, 0;
	mov.u64 	%rd127, _ZTV7Polygon;
	mov.u64 	%rd141, _ZTV9Rectangle;
$L__BB8_35:
	.pragma "nounroll";
	mul.wide.u32 	%rd125, %r2, 12;
	add.s64 	%rd19, %rd1, %rd125;
	ld.global.u32 	%r64, [%rd19+8];
	setp.eq.s32 	%p20, %r64, 0;
	@%p20 bra 	$L__BB8_39;
	setp.eq.s32 	%p21, %r64, 1;
	@%p21 bra 	$L__BB8_41;
	setp.eq.s32 	%p22, %r64, 2;
	@%p22 bra 	$L__BB8_40;
	mov.u64 	%rd147, $str$1;
	cvta.global.u64 	%rd148, %rd147;
	{ // callseq 164, 0
	.param .b64 param0;
	st.param.b64 	[param0], %rd148;
	.param .b64 param1;
	st.param.b64 	[param1], 0;
	.param .b32 retval0;
	call.uni (retval0), 
	vprintf, 
	(
	param0, 
	param1
	);
	ld.param.b32 	%r71, [retval0];
	} // callseq 164
$L__BB8_39:
	{ // callseq 161, 0
	.param .b64 param0;
	st.param.b64 	[param0], 16;
	.param .b64 retval0;
	call.uni (retval0), 
	malloc, 
	(
	param0
	);
	ld.param.b64 	%rd153, [retval0];
	} // callseq 161
	cvta.global.u64 	%rd128, %rd127;
	add.s64 	%rd129, %rd128, 16;
	st.u64 	[%rd153], %rd129;
	ld.global.u32 	%r65, [%rd19];
	st.u32 	[%rd153+8], %r65;
	ld.global.u32 	%r66, [%rd19+4];
	st.u32 	[%rd153+12], %r66;
	cvt.u16.u32 	%rs139, %r65;
	cvt.u16.u64 	%rs140, %rd129;
	cvt.u16.u32 	%rs138, %r66;
	bra.uni 	$L__BB8_42;
$L__BB8_40:
	{ // callseq 162, 0
	.param .b64 param0;
	st.param.b64 	[param0], 16;
	.param .b64 retval0;
	call.uni (retval0), 
	malloc, 
	(
	param0
	);
	ld.param.b64 	%rd153, [retval0];
	} // callseq 162
	cvta.global.u64 	%rd132, %rd127;
	add.s64 	%rd133, %rd132, 16;
	st.u64 	[%rd153], %rd133;
	ld.global.u32 	%r67, [%rd19];
	st.u32 	[%rd153+8], %r67;
	ld.global.u32 	%r68, [%rd19+4];
	st.u32 	[%rd153+12], %r68;
	mov.u64 	%rd134, _ZTV8Triangle;
	cvta.global.u64 	%rd135, %rd134;
	add.s64 	%rd136, %rd135, 16;
	st.u64 	[%rd153], %rd136;
	cvt.u16.u32 	%rs139, %r67;
	cvt.u16.u64 	%rs140, %rd136;
	cvt.u16.u32 	%rs138, %r68;
	bra.uni 	$L__BB8_42;
$L__BB8_41:
	{ // callseq 163, 0
	.param .b64 param0;
	st.param.b64 	[param0], 16;
	.param .b64 retval0;
	call.uni (retval0), 
	malloc, 
	(
	param0
	);
	ld.param.b64 	%rd153, [retval0];
	} // callseq 163
	cvta.global.u64 	%rd139, %rd127;
	add.s64 	%rd140, %rd139, 16;
	st.u64 	[%rd153], %rd140;
	ld.global.u32 	%r69, [%rd19];
	st.u32 	[%rd153+8], %r69;
	ld.global.u32 	%r70, [%rd19+4];
	st.u32 	[%rd153+12], %r70;
	cvta.global.u64 	%rd142, %rd141;
	add.s64 	%rd143, %rd142, 16;
	st.u64 	[%rd153], %rd143;
	cvt.u16.u32 	%rs139, %r69;
	cvt.u16.u64 	%rs140, %rd143;
	cvt.u16.u32 	%rs138, %r70;
$L__BB8_42:
	ld.global.u64 	%rd144, [d_pols];
	mul.wide.u32 	%rd145, %r2, 16;
	add.s64 	%rd146, %rd144, %rd145;
	ld.u8 	%rs113, [%rd153+1];
	ld.u8 	%rs114, [%rd153+2];
	ld.u8 	%rs115, [%rd153+3];
	ld.u8 	%rs116, [%rd153+4];
	ld.u8 	%rs117, [%rd153+5];
	ld.u8 	%rs118, [%rd153+6];
	ld.u8 	%rs119, [%rd153+7];
	ld.u8 	%rs120, [%rd153+9];
	ld.u8 	%rs121, [%rd153+10];
	ld.u8 	%rs122, [%rd153+11];
	ld.u8 	%rs123, [%rd153+13];
	ld.u8 	%rs124, [%rd153+14];
	ld.u8 	%rs125, [%rd153+15];
	st.u8 	[%rd146], %rs140;
	st.u8 	[%rd146+1], %rs113;
	st.u8 	[%rd146+2], %rs114;
	st.u8 	[%rd146+3], %rs115;
	st.u8 	[%rd146+4], %rs116;
	st.u8 	[%rd146+5], %rs117;
	st.u8 	[%rd146+6], %rs118;
	st.u8 	[%rd146+7], %rs119;
	st.u8 	[%rd146+8], %rs139;
	st.u8 	[%rd146+9], %rs120;
	st.u8 	[%rd146+10], %rs121;
	st.u8 	[%rd146+11], %rs122;
	st.u8 	[%rd146+12], %rs138;
	st.u8 	[%rd146+13], %rs123;
	st.u8 	[%rd146+14], %rs124;
	st.u8 	[%rd146+15], %rs125;
	add.s32 	%r2, %r2, 1;
	add.s32 	%r76, %r76, 1;
	setp.ne.s32 	%p23, %r76, %r1;
	@%p23 bra 	$L__BB8_35;
$L__BB8_43:
	ret;

}
.entry _Z6kernelv()
{
	.local .align 8 .b8 	__local_depot9[24];
	.reg .b64 	%SP;
	.reg .b64 	%SPL;
	.reg .pred 	%p<6>;
	.reg .b32 	%r<24>;
	.reg .b64 	%rd<21>;

	mov.u64 	%SPL, __local_depot9;
	cvta.local.u64 	%SP, %SPL;
	add.u64 	%rd2, %SP, 0;
	add.u64 	%rd1, %SPL, 0;
	mov.u32 	%r5, %tid.x;
	mov.u32 	%r6, %ctaid.x;
	mov.u32 	%r7, %ntid.x;
	mad.lo.s32 	%r1, %r6, %r7, %r5;
	mov.u32 	%r8, %tid.y;
	mov.u32 	%r9, %ctaid.y;
	mov.u32 	%r10, %ntid.y;
	mad.lo.s32 	%r2, %r9, %r10, %r8;
	ld.global.u64 	%rd3, [d_pols];
	setp.eq.s64 	%p1, %rd3, 0;
	@%p1 bra 	$L__BB9_8;
	ld.global.u32 	%r11, [d_n_pols];
	setp.lt.s32 	%p2, %r11, 1;
	@%p2 bra 	$L__BB9_7;
	mov.b32 	%r23, 0;
	mov.u64 	%rd14, $str$6;
$L__BB9_3:
	ld.global.u64 	%rd4, [d_pols];
	mul.wide.u32 	%rd5, %r23, 16;
	add.s64 	%rd6, %rd4, %rd5;
	ld.u64 	%rd7, [%rd6];
	ld.u64 	%rd8, [%rd7];
	{ // callseq 165, 0
	.param .b64 param0;
	st.param.b64 	[param0], %rd6;
	.param .b32 retval0;
	prototype_165 : .callprototype (.param .b32 _) _ (.param .b64 _);
	call (retval0), 
	%rd8, 
	(
	param0
	)
	, prototype_165;
	ld.param.b32 	%r14, [retval0];
	} // callseq 165
	setp.eq.s32 	%p3, %r14, 6;
	@%p3 bra 	$L__BB9_6;
	setp.eq.s32 	%p4, %r14, 35;
	@%p4 bra 	$L__BB9_6;
	ld.global.u64 	%rd9, [d_pols];
	add.s64 	%rd11, %rd9, %rd5;
	ld.u64 	%rd12, [%rd11];
	ld.u64 	%rd13, [%rd12];
	{ // callseq 166, 0
	.param .b64 param0;
	st.param.b64 	[param0], %rd11;
	.param .b32 retval0;
	prototype_166 : .callprototype (.param .b32 _) _ (.param .b64 _);
	call (retval0), 
	%rd13, 
	(
	param0
	)
	, prototype_166;
	ld.param.b32 	%r15, [retval0];
	} // callseq 166
	st.local.v2.u32 	[%rd1], {%r1, %r2};
	st.local.u64 	[%rd1+8], %rd9;
	st.local.u32 	[%rd1+16], %r15;
	cvta.global.u64 	%rd15, %rd14;
	{ // callseq 167, 0
	.param .b64 param0;
	st.param.b64 	[param0], %rd15;
	.param .b64 param1;
	st.param.b64 	[param1], %rd2;
	.param .b32 retval0;
	call.uni (retval0), 
	vprintf, 
	(
	param0, 
	param1
	);
	ld.param.b32 	%r17, [retval0];
	} // callseq 167
$L__BB9_6:
	add.s32 	%r23, %r23, 1;
	ld.global.u32 	%r19, [d_n_pols];
	setp.lt.s32 	%p5, %r23, %r19;
	@%p5 bra 	$L__BB9_3;
$L__BB9_7:
	ret;
$L__BB9_8:
	ld.global.u32 	%r20, [d_n_pols];
	st.local.v2.u32 	[%rd1], {%r1, %r2};
	mov.b64 	%rd17, 0;
	st.local.u64 	[%rd1+8], %rd17;
	st.local.u32 	[%rd1+16], %r20;
	mov.u64 	%rd18, $str$5;
	cvta.global.u64 	%rd19, %rd18;
	{ // callseq 168, 0
	.param .b64 param0;
	st.param.b64 	[param0], %rd19;
	.param .b64 param1;
	st.param.b64 	[param1], %rd2;
	.param .b32 retval0;
	call.uni (retval0), 
	vprintf, 
	(
	param0, 
	param1
	);
	ld.param.b32 	%r21, [retval0];
	} // callseq 168
	bra.uni 	$L__BB9_7;

}


// ===== COMPILED SASS (sm_100) =====

	.target	sm_100

	.elftype	@"ET_EXEC"


//--------------------- .note.nv.tkinfo           --------------------------
	.section	.note.nv.tkinfo,"",@"SHT_NOTE"
	.sectionflags	@"SHF_NOTE_NV_TKINFO"
	.tkinfo
        /*0018*/ 	.word	0x00000002
        /*0030*/ 	.string	""
        /*0030*/ 	.string	"ptxas"
        /*0030*/ 	.string	"Cuda compilation tools, release 13.0, V13.0.88"
        /*0030*/ 	.string	"Build cuda_13.0.r13.0/compiler.36424714_0"
        /*0030*/ 	.string	"-arch sm_100 -m 64 "



//--------------------- .note.nv.cuinfo           --------------------------
	.section	.note.nv.cuinfo,"",@"SHT_NOTE"
	.sectionflags	@"SHF_NOTE_NV_CUINFO"
        /*0018*/ 	.short	0x0002
        /*001a*/ 	.short	0x0064
        /*001c*/ 	.short	0x0082
	.zero		2


//--------------------- .nv.info                  --------------------------
	.section	.nv.info,"",@"SHT_CUDA_INFO"
	.align	4


	//----- nvinfo : EIATTR_REGCOUNT
	.align		4
        /*0000*/ 	.byte	0x04, 0x2f
        /*0002*/ 	.short	(.L_17 - .L_16)
	.align		4
.L_16:
        /*0004*/ 	.word	index@(_Z11copy_kernelP11PolygonInfoi)
        /*0008*/ 	.word	0x00000020


	//----- nvinfo : EIATTR_FRAME_SIZE
	.align		4
.L_17:
        /*000c*/ 	.byte	0x04, 0x11
        /*000e*/ 	.short	(.L_19 - .L_18)
	.align		4
.L_18:
        /*0010*/ 	.word	index@(_Z11copy_kernelP11PolygonInfoi)
        /*0014*/ 	.word	0x00000008


	//----- nvinfo : EIATTR_REGCOUNT
	.align		4
.L_19:
        /*0018*/ 	.byte	0x04, 0x2f
        /*001a*/ 	.short	(.L_21 - .L_20)
	.align		4
.L_20:
        /*001c*/ 	.word	index@(_Z20wrong_example_kernelP7Polygoni)
        /*0020*/ 	.word	0x0000001e


	//----- nvinfo : EIATTR_FRAME_SIZE
	.align		4
.L_21:
        /*0024*/ 	.byte	0x04, 0x11
        /*0026*/ 	.short	(.L_23 - .L_22)
	.align		4
.L_22:
        /*0028*/ 	.word	index@($_Z20wrong_example_kernelP7Polygoni$_ZN9Rectangle8get_infoEv)
        /*002c*/ 	.word	0x00000038


	//----- nvinfo : EIATTR_FRAME_SIZE
	.align		4
.L_23:
        /*0030*/ 	.byte	0x04, 0x11
        /*0032*/ 	.short	(.L_25 - .L_24)
	.align		4
.L_24:
        /*0034*/ 	.word	index@($_Z20wrong_example_kernelP7Polygoni$_ZN9Rectangle4areaEv)
        /*0038*/ 	.word	0x00000038


	//----- nvinfo : EIATTR_FRAME_SIZE
	.align		4
.L_25:
        /*003c*/ 	.byte	0x04, 0x11
        /*003e*/ 	.short	(.L_27 - .L_26)
	.align		4
.L_26:
        /*0040*/ 	.word	index@($_Z20wrong_example_kernelP7Polygoni$_ZN8Triangle8get_infoEv)
        /*0044*/ 	.word	0x00000038


	//----- nvinfo : EIATTR_FRAME_SIZE
	.align		4
.L_27:
        /*0048*/ 	.byte	0x04, 0x11
        /*004a*/ 	.short	(.L_29 - .L_28)
	.align		4
.L_28:
        /*004c*/ 	.word	index@($_Z20wrong_example_kernelP7Polygoni$_ZN8Triangle4areaEv)
        /*0050*/ 	.word	0x00000038


	//----- nvinfo : EIATTR_FRAME_SIZE
	.align		4
.L_29:
        /*0054*/ 	.byte	0x04, 0x11
        /*0056*/ 	.short	(.L_31 - .L_30)
	.align		4
.L_30:
        /*0058*/ 	.word	index@($_Z20wrong_example_kernelP7Polygoni$_ZN7Polygon8get_infoEv)
        /*005c*/ 	.word	0x00000038


	//----- nvinfo : EIATTR_FRAME_SIZE
	.align		4
.L_31:
        /*0060*/ 	.byte	0x04, 0x11
        /*0062*/ 	.short	(.L_33 - .L_32)
	.align		4
.L_32:
        /*0064*/ 	.word	index@($_Z20wrong_example_kernelP7Polygoni$_ZN7Polygon4areaEv)
        /*0068*/ 	.word	0x00000038


	//----- nvinfo : EIATTR_FRAME_SIZE
	.align		4
.L_33:
        /*006c*/ 	.byte	0x04, 0x11
        /*006e*/ 	.short	(.L_35 - .L_34)
	.align		4
.L_34:
        /*0070*/ 	.word	index@(_Z20wrong_example_kernelP7Polygoni)
        /*0074*/ 	.word	0x00000038


	//----- nvinfo : EIATTR_REGCOUNT
	.align		4
.L_35:
        /*0078*/ 	.byte	0x04, 0x2f
        /*007a*/ 	.short	(.L_37 - .L_36)
	.align		4
.L_36:
        /*007c*/ 	.word	index@(_Z6kernelv)
        /*0080*/ 	.word	0x0000001c


	//----- nvinfo : EIATTR_FRAME_SIZE
	.align		4
.L_37:
        /*0084*/ 	.byte	0x04, 0x11
        /*0086*/ 	.short	(.L_39 - .L_38)
	.align		4
.L_38:
        /*0088*/ 	.word	index@($_Z6kernelv$_ZN9Rectangle8get_infoEv)
        /*008c*/ 	.word	0x00000048


	//----- nvinfo : EIATTR_FRAME_SIZE
	.align		4
.L_39:
        /*0090*/ 	.byte	0x04, 0x11
        /*0092*/ 	.short	(.L_41 - .L_40)
	.align		4
.L_40:
        /*0094*/ 	.word	index@($_Z6kernelv$_ZN9Rectangle4areaEv)
        /*0098*/ 	.word	0x00000048


	//----- nvinfo : EIATTR_FRAME_SIZE
	.align		4
.L_41:
        /*009c*/ 	.byte	0x04, 0x11
        /*009e*/ 	.short	(.L_43 - .L_42)
	.align		4
.L_42:
        /*00a0*/ 	.word	index@($_Z6kernelv$_ZN8Triangle8get_infoEv)
        /*00a4*/ 	.word	0x00000048


	//----- nvinfo : EIATTR_FRAME_SIZE
	.align		4
.L_43:
        /*00a8*/ 	.byte	0x04, 0x11
        /*00aa*/ 	.short	(.L_45 - .L_44)
	.align		4
.L_44:
        /*00ac*/ 	.word	index@($_Z6kernelv$_ZN8Triangle4areaEv)
        /*00b0*/ 	.word	0x00000048


	//----- nvinfo : EIATTR_FRAME_SIZE
	.align		4
.L_45:
        /*00b4*/ 	.byte	0x04, 0x11
        /*00b6*/ 	.short	(.L_47 - .L_46)
	.align		4
.L_46:
        /*00b8*/ 	.word	index@($_Z6kernelv$_ZN7Polygon8get_infoEv)
        /*00bc*/ 	.word	0x00000048


	//----- nvinfo : EIATTR_FRAME_SIZE
	.align		4
.L_47:
        /*00c0*/ 	.byte	0x04, 0x11
        /*00c2*/ 	.short	(.L_49 - .L_48)
	.align		4
.L_48:
        /*00c4*/ 	.word	index@($_Z6kernelv$_ZN7Polygon4areaEv)
        /*00c8*/ 	.word	0x00000048


	//----- nvinfo : EIATTR_FRAME_SIZE
	.align		4
.L_49:
        /*00cc*/ 	.byte	0x04, 0x11
        /*00ce*/ 	.short	(.L_51 - .L_50)
	.align		4
.L_50:
        /*00d0*/ 	.word	index@(_Z6kernelv)
        /*00d4*/ 	.word	0x00000048


	//----- nvinfo : EIATTR_REGCOUNT
	.align		4
.L_51:
        /*00d8*/ 	.byte	0x04, 0x2f
        /*00da*/ 	.short	(.L_53 - .L_52)
	.align		4
.L_52:
        /*00dc*/ 	.word	index@(_Z19inst_obj_dev_kernelP11PolygonInfoi)
        /*00e0*/ 	.word	0x00000030


	//----- nvinfo : EIATTR_FRAME_SIZE
	.align		4
.L_53:
        /*00e4*/ 	.byte	0x04, 0x11
        /*00e6*/ 	.short	(.L_55 - .L_54)
	.align		4
.L_54:
        /*00e8*/ 	.word	index@($_Z19inst_obj_dev_kernelP11PolygonInfoi$_ZN9Rectangle8get_infoEv)
        /*00ec*/ 	.word	0x00000038


	//----- nvinfo : EIATTR_FRAME_SIZE
	.align		4
.L_55:
        /*00f0*/ 	.byte	0x04, 0x11
        /*00f2*/ 	.short	(.L_57 - .L_56)
	.align		4
.L_56:
        /*00f4*/ 	.word	index@($_Z19inst_obj_dev_kernelP11PolygonInfoi$_ZN9Rectangle4areaEv)
        /*00f8*/ 	.word	0x00000038


	//----- nvinfo : EIATTR_FRAME_SIZE
	.align		4
.L_57:
        /*00fc*/ 	.byte	0x04, 0x11
        /*00fe*/ 	.short	(.L_59 - .L_58)
	.align		4
.L_58:
        /*0100*/ 	.word	index@($_Z19inst_obj_dev_kernelP11PolygonInfoi$_ZN8Triangle8get_infoEv)
        /*0104*/ 	.word	0x00000038


	//----- nvinfo : EIATTR_FRAME_SIZE
	.align		4
.L_59:
        /*0108*/ 	.byte	0x04, 0x11
        /*010a*/ 	.short	(.L_61 - .L_60)
	.align		4
.L_60:
        /*010c*/ 	.word	index@($_Z19inst_obj_dev_kernelP11PolygonInfoi$_ZN8Triangle4areaEv)
        /*0110*/ 	.word	0x00000038


	//----- nvinfo : EIATTR_FRAME_SIZE
	.align		4
.L_61:
        /*0114*/ 	.byte	0x04, 0x11
        /*0116*/ 	.short	(.L_63 - .L_62)
	.align		4
.L_62:
        /*0118*/ 	.word	index@($_Z19inst_obj_dev_kernelP11PolygonInfoi$_ZN7Polygon8get_infoEv)
        /*011c*/ 	.word	0x00000038


	//----- nvinfo : EIATTR_FRAME_SIZE
	.align		4
.L_63:
        /*0120*/ 	.byte	0x04, 0x11
        /*0122*/ 	.short	(.L_65 - .L_64)
	.align		4
.L_64:
        /*0124*/ 	.word	index@($_Z19inst_obj_dev_kernelP11PolygonInfoi$_ZN7Polygon4areaEv)
        /*0128*/ 	.word	0x00000038


	//----- nvinfo : EIATTR_FRAME_SIZE
	.align		4
.L_65:
        /*012c*/ 	.byte	0x04, 0x11
        /*012e*/ 	.short	(.L_67 - .L_66)
	.align		4
.L_66:
        /*0130*/ 	.word	index@(_Z19inst_obj_dev_kernelP11PolygonInfoi)
        /*0134*/ 	.word	0x00000038


	//----- nvinfo : EIATTR_MIN_STACK_SIZE
	.align		4
.L_67:
        /*0138*/ 	.byte	0x04, 0x12
        /*013a*/ 	.short	(.L_69 - .L_68)
	.align		4
.L_68:
        /*013c*/ 	.word	index@(_Z19inst_obj_dev_kernelP11PolygonInfoi)
        /*0140*/ 	.word	0x00000038


	//----- nvinfo : EIATTR_MIN_STACK_SIZE
	.align		4
.L_69:
        /*0144*/ 	.byte	0x04, 0x12
        /*0146*/ 	.short	(.L_71 - .L_70)
	.align		4
.L_70:
        /*0148*/ 	.word	index@(_Z6kernelv)
        /*014c*/ 	.word	0x00000048


	//----- nvinfo : EIATTR_MIN_STACK_SIZE
	.align		4
.L_71:
        /*0150*/ 	.byte	0x04, 0x12
        /*0152*/ 	.short	(.L_73 - .L_72)
	.align		4
.L_72:
        /*0154*/ 	.word	index@(_Z20wrong_example_kernelP7Polygoni)
        /*0158*/ 	.word	0x00000038


	//----- nvinfo : EIATTR_MIN_STACK_SIZE
	.align		4
.L_73:
        /*015c*/ 	.byte	0x04, 0x12
        /*015e*/ 	.short	(.L_75 - .L_74)
	.align		4
.L_74:
        /*0160*/ 	.word	index@(_Z11copy_kernelP11PolygonInfoi)
        /*0164*/ 	.word	0x00000008
.L_75:


//--------------------- .nv.compat                --------------------------
	.section	.nv.compat,"",@"SHT_CUDA_COMPAT_INFO"
	.align	4
        /*0000*/ 	.byte	0x02, 0x09, 0x00, 0x00, 0x02, 0x02, 0x01, 0x00, 0x02, 0x05, 0x05, 0x00, 0x03, 0x07, 0x01, 0x01
        /*0010*/ 	.byte	0x02, 0x03, 0x00, 0x00, 0x02, 0x06, 0x01, 0x00, 0x04, 0x0b, 0x08, 0x00, 0x09, 0x00, 0x00, 0x00
        /*0020*/ 	.byte	0x00, 0x00, 0x00, 0x00


//--------------------- .nv.info._Z19inst_obj_dev_kernelP11PolygonInfoi --------------------------
	.section	.nv.info._Z19inst_obj_dev_kernelP11PolygonInfoi,"",@"SHT_CUDA_INFO"
	.sectionflags	@""
	.align	4


	//----- nvinfo : EIATTR_CUDA_API_VERSION
	.align		4
        /*0000*/ 	.byte	0x04, 0x37
        /*0002*/ 	.short	(.L_77 - .L_76)
.L_76:
        /*0004*/ 	.word	0x00000082


	//----- nvinfo : EIATTR_KPARAM_INFO
	.align		4
.L_77:
        /*0008*/ 	.byte	0x04, 0x17
        /*000a*/ 	.short	(.L_79 - .L_78)
.L_78:
        /*000c*/ 	.word	0x00000000
        /*0010*/ 	.short	0x0001
        /*0012*/ 	.short	0x0008
        /*0014*/ 	.byte	0x00, 0xf0, 0x11, 0x00


	//----- nvinfo : EIATTR_KPARAM_INFO
	.align		4
.L_79:
        /*0018*/ 	.byte	0x04, 0x17
        /*001a*/ 	.short	(.L_81 - .L_80)
.L_80:
        /*001c*/ 	.word	0x00000000
        /*0020*/ 	.short	0x0000
        /*0022*/ 	.short	0x0000
        /*0024*/ 	.byte	0x00, 0xf5, 0x21, 0x00


	//----- nvinfo : EIATTR_SPARSE_MMA_MASK
	.align		4
.L_81:
        /*0028*/ 	.byte	0x03, 0x50
        /*002a*/ 	.short	0x0000


	//----- nvinfo : EIATTR_MAXREG_COUNT
	.align		4
        /*002c*/ 	.byte	0x03, 0x1b
        /*002e*/ 	.short	0x00ff


	//----- nvinfo : EIATTR_EXTERNS
	.align		4
        /*0030*/ 	.byte	0x04, 0x0f
        /*0032*/ 	.short	(.L_83 - .L_82)


	//   ....[0]....
	.align		4
.L_82:
        /*0034*/ 	.word	index@(vprintf)


	//   ....[1]....
	.align		4
        /*0038*/ 	.word	index@(malloc)


	//----- nvinfo : EIATTR_MERCURY_ISA_VERSION
	.align		4
.L_83:
        /*003c*/ 	.byte	0x03, 0x5f
        /*003e*/ 	.short	0x0101


	//----- nvinfo : EIATTR_VRC_CTA_INIT_COUNT
	.align		4
        /*0040*/ 	.byte	0x02, 0x4a
	.zero		1
	.zero		1


	//----- nvinfo : EIATTR_SYSCALL_OFFSETS
	.align		4
        /*0044*/ 	.byte	0x04, 0x46
        /*0046*/ 	.short	(.L_85 - .L_84)


	//   ....[0]....
.L_84:
        /*0048*/ 	.word	0x00000200


	//   ....[1]....
        /*004c*/ 	.word	0x00000400


	//   ....[2]....
        /*0050*/ 	.word	0x000005e0


	//   ....[3]....
        /*0054*/ 	.word	0x00000650


	//   ....[4]....
        /*0058*/ 	.word	0x00000810


	//   ....[5]....
        /*005c*/ 	.word	0x00000db0


	//   ....[6]....
        /*0060*/ 	.word	0x00000e20


	//   ....[7]....
        /*0064*/ 	.word	0x00000f80


	//   ....[8]....
        /*0068*/ 	.word	0x00001150


	//   ....[9]....
        /*006c*/ 	.word	0x00001750


	//   ....[10]....
        /*0070*/ 	.word	0x000017c0


	//   ....[11]....
        /*0074*/ 	.word	0x00001920


	//   ....[12]....
        /*0078*/ 	.word	0x00001af0


	//   ....[13]....
        /*007c*/ 	.word	0x000020f0


	//   ....[14]....
        /*0080*/ 	.word	0x00002160


	//   ....[15]....
        /*0084*/ 	.word	0x000022c0


	//   ....[16]....
        /*0088*/ 	.word	0x00002490


	//   ....[17]....
        /*008c*/ 	.word	0x00002b80


	//   ....[18]....
        /*0090*/ 	.word	0x00002bf0


	//   ....[19]....
        /*0094*/ 	.word	0x00002d50


	//   ....[20]....
        /*0098*/ 	.word	0x00002f20


	//   ....[21]....
        /*009c*/ 	.word	0x00003500


	//   ....[22]....
        /*00a0*/ 	.word	0x00003780


	//   ....[23]....
        /*00a4*/ 	.word	0x000038e0


	//   ....[24]....
        /*00a8*/ 	.word	0x00003a30


	//   ....[25]....
        /*00ac*/ 	.word	0x00003b80


	//   ....[26]....
        /*00b0*/ 	.word	0x00003cd0


	//   ....[27]....
        /*00b4*/ 	.word	0x00003e20


	//   ....[28]....
        /*00b8*/ 	.word	0x00003f70


	//   ....[29]....
        /*00bc*/ 	.word	0x000040c0


	//   ....[30]....
        /*00c0*/ 	.word	0x00004210


	//   ....[31]....
        /*00c4*/ 	.word	0x00004360


	//   ....[32]....
        /*00c8*/ 	.word	0x000044b0


	//   ....[33]....
        /*00cc*/ 	.word	0x00004600


	//   ....[34]....
        /*00d0*/ 	.word	0x00004750


	//   ....[35]....
        /*00d4*/ 	.word	0x000048a0


	//   ....[36]....
        /*00d8*/ 	.word	0x000049f0


	//   ....[37]....
        /*00dc*/ 	.word	0x00004b40


	//   ....[38]....
        /*00e0*/ 	.word	0x00004d60


	//   ....[39]....
        /*00e4*/ 	.word	0x00004eb0


	//   ....[40]....
        /*00e8*/ 	.word	0x00005000


	//   ....[41]....
        /*00ec*/ 	.word	0x00005150


	//   ....[42]....
        /*00f0*/ 	.word	0x000052a0


	//   ....[43]....
        /*00f4*/ 	.word	0x000053f0


	//   ....[44]....
        /*00f8*/ 	.word	0x00005540


	//   ....[45]....
        /*00fc*/ 	.word	0x00005690


	//   ....[46]....
        /*0100*/ 	.word	0x00005850


	//   ....[47]....
        /*0104*/ 	.word	0x000059a0


	//   ....[48]....
        /*0108*/ 	.word	0x00005af0


	//   ....[49]....
        /*010c*/ 	.word	0x00005c40


	//   ....[50]....
        /*0110*/ 	.word	0x00005e30


	//   ....[51]....
        /*0114*/ 	.word	0x00005f30


	//   ....[52]....
        /*0118*/ 	.word	0x000060f0


	//   ....[53]....
        /*011c*/ 	.word	0x000061f0


	//   ....[54]....
        /*0120*/ 	.word	0x00006580


	//   ....[55]....
        /*0124*/ 	.word	0x00006860


	//----- nvinfo : EIATTR_EXIT_INSTR_OFFSETS
	.align		4
.L_85:
        /*0128*/ 	.byte	0x04, 0x1c
        /*012a*/ 	.short	(.L_87 - .L_86)


	//   ....[0]....
.L_86:
        /*012c*/ 	.word	0x00004bc0


	//   ....[1]....
        /*0130*/ 	.word	0x000056c0


	//   ....[2]....
        /*0134*/ 	.word	0x00005c80


	//   ....[3]....
        /*0138*/ 	.word	0x00005e80


	//   ....[4]....
        /*013c*/ 	.word	0x00005f40


	//----- nvinfo : EIATTR_INDIRECT_BRANCH_TARGETS
	.align		4
.L_87:
        /*0140*/ 	.byte	0x04, 0x34
        /*0142*/ 	.short	(.L_89 - .L_88)


	//   ....[0]....
.L_88:
        /*0144*/ 	.word	.L_x_238@srel
        /*0148*/ 	.short	0x0
        /*014a*/ 	.short	0x0
        /*014c*/ 	.word	0x3
        /*0150*/ 	.word	.L_x_239@srel
        /*0154*/ 	.word	.L_x_240@srel
        /*0158*/ 	.word	.L_x_241@srel


	//   ....[1]....
        /*015c*/ 	.word	.L_x_242@srel
        /*0160*/ 	.short	0x0
        /*0162*/ 	.short	0x0
        /*0164*/ 	.word	0x3
        /*0168*/ 	.word	.L_x_243@srel
        /*016c*/ 	.word	.L_x_244@srel
        /*0170*/ 	.word	.L_x_245@srel


	//   ....[2]....
        /*0174*/ 	.word	.L_x_246@srel
        /*0178*/ 	.short	0x0
        /*017a*/ 	.short	0x0
        /*017c*/ 	.word	0x3
        /*0180*/ 	.word	.L_x_247@srel
        /*0184*/ 	.word	.L_x_248@srel
        /*0188*/ 	.word	.L_x_249@srel


	//   ....[3]....
        /*018c*/ 	.word	.L_x_250@srel
        /*0190*/ 	.short	0x0
        /*0192*/ 	.short	0x0
        /*0194*/ 	.word	0x3
        /*0198*/ 	.word	.L_x_251@srel
        /*019c*/ 	.word	.L_x_252@srel
        /*01a0*/ 	.word	.L_x_253@srel


	//----- nvinfo : EIATTR_CRS_STACK_SIZE
	.align		4
.L_89:
        /*01a4*/ 	.byte	0x04, 0x1e
        /*01a6*/ 	.short	(.L_91 - .L_90)
.L_90:
        /*01a8*/ 	.word	0x00000000


	//----- nvinfo : EIATTR_CBANK_PARAM_SIZE
	.align		4
.L_91:
        /*01ac*/ 	.byte	0x03, 0x19
        /*01ae*/ 	.short	0x000c


	//----- nvinfo : EIATTR_PARAM_CBANK
	.align		4
        /*01b0*/ 	.byte	0x04, 0x0a
        /*01b2*/ 	.short	(.L_93 - .L_92)
	.align		4
.L_92:
        /*01b4*/ 	.word	index@(.nv.constant0._Z19inst_obj_dev_kernelP11PolygonInfoi)
        /*01b8*/ 	.short	0x0380
        /*01ba*/ 	.short	0x000c


	//----- nvinfo : EIATTR_SW_WAR
	.align		4
.L_93:
        /*01bc*/ 	.byte	0x04, 0x36
        /*01be*/ 	.short	(.L_95 - .L_94)
.L_94:
        /*01c0*/ 	.word	0x00000008
.L_95:


//--------------------- .nv.info._Z6kernelv       --------------------------
	.section	.nv.info._Z6kernelv,"",@"SHT_CUDA_INFO"
	.sectionflags	@""
	.align	4


	//----- nvinfo : EIATTR_CUDA_API_VERSION
	.align		4
        /*0000*/ 	.byte	0x04, 0x37
        /*0002*/ 	.short	(.L_97 - .L_96)
.L_96:
        /*0004*/ 	.word	0x00000082


	//----- nvinfo : EIATTR_SPARSE_MMA_MASK
	.align		4
.L_97:
        /*0008*/ 	.byte	0x03, 0x50
        /*000a*/ 	.short	0x0000


	//----- nvinfo : EIATTR_MAXREG_COUNT
	.align		4
        /*000c*/ 	.byte	0x03, 0x1b
        /*000e*/ 	.short	0x00ff


	//----- nvinfo : EIATTR_EXTERNS
	.align		4
        /*0010*/ 	.byte	0x04, 0x0f
        /*0012*/ 	.short	(.L_99 - .L_98)


	//   ....[0]....
	.align		4
.L_98:
        /*0014*/ 	.word	index@(vprintf)


	//----- nvinfo : EIATTR_MERCURY_ISA_VERSION
	.align		4
.L_99:
        /*0018*/ 	.byte	0x03, 0x5f
        /*001a*/ 	.short	0x0101


	//----- nvinfo : EIATTR_VRC_CTA_INIT_COUNT
	.align		4
        /*001c*/ 	.byte	0x02, 0x4a
	.zero		1
	.zero		1


	//----- nvinfo : EIATTR_SYSCALL_OFFSETS
	.align		4
        /*0020*/ 	.byte	0x04, 0x46
        /*0022*/ 	.short	(.L_101 - .L_100)


	//   ....[0]....
.L_100:
        /*0024*/ 	.word	0x000003e0


	//   ....[1]....
        /*0028*/ 	.word	0x00000530


	//   ....[2]....
        /*002c*/ 	.word	0x000006f0


	//   ....[3]....
        /*0030*/ 	.word	0x000007f0


	//   ....[4]....
        /*0034*/ 	.word	0x00000b80


	//   ....[5]....
        /*0038*/ 	.word	0x00000e60


	//----- nvinfo : EIATTR_EXIT_INSTR_OFFSETS
	.align		4
.L_101:
        /*003c*/ 	.byte	0x04, 0x1c
        /*003e*/ 	.short	(.L_103 - .L_102)


	//   ....[0]....
.L_102:
        /*0040*/ 	.word	0x00000170


	//   ....[1]....
        /*0044*/ 	.word	0x00000450


	//   ....[2]....
        /*0048*/ 	.word	0x00000540


	//----- nvinfo : EIATTR_CRS_STACK_SIZE
	.align		4
.L_103:
        /*004c*/ 	.byte	0x04, 0x1e
        /*004e*/ 	.short	(.L_105 - .L_104)
.L_104:
        /*0050*/ 	.word	0x00000000


	//----- nvinfo : EIATTR_SW_WAR
	.align		4
.L_105:
        /*0054*/ 	.byte	0x04, 0x36
        /*0056*/ 	.short	(.L_107 - .L_106)
.L_106:
        /*0058*/ 	.word	0x00000008
.L_107:


//--------------------- .nv.info._Z20wrong_example_kernelP7Polygoni --------------------------
	.section	.nv.info._Z20wrong_example_kernelP7Polygoni,"",@"SHT_CUDA_INFO"
	.sectionflags	@""
	.align	4


	//----- nvinfo : EIATTR_CUDA_API_VERSION
	.align		4
        /*0000*/ 	.byte	0x04, 0x37
        /*0002*/ 	.short	(.L_109 - .L_108)
.L_108:
        /*0004*/ 	.word	0x00000082


	//----- nvinfo : EIATTR_KPARAM_INFO
	.align		4
.L_109:
        /*0008*/ 	.byte	0x04, 0x17
        /*000a*/ 	.short	(.L_111 - .L_110)
.L_110:
        /*000c*/ 	.word	0x00000000
        /*0010*/ 	.short	0x0001
        /*0012*/ 	.short	0x0008
        /*0014*/ 	.byte	0x00, 0xf0, 0x11, 0x00


	//----- nvinfo : EIATTR_KPARAM_INFO
	.align		4
.L_111:
        /*0018*/ 	.byte	0x04, 0x17
        /*001a*/ 	.short	(.L_113 - .L_112)
.L_112:
        /*001c*/ 	.word	0x00000000
        /*0020*/ 	.short	0x0000
        /*0022*/ 	.short	0x0000
        /*0024*/ 	.byte	0x00, 0xf5, 0x21, 0x00


	//----- nvinfo : EIATTR_SPARSE_MMA_MASK
	.align		4
.L_113:
        /*0028*/ 	.byte	0x03, 0x50
        /*002a*/ 	.short	0x0000


	//----- nvinfo : EIATTR_MAXREG_COUNT
	.align		4
        /*002c*/ 	.byte	0x03, 0x1b
        /*002e*/ 	.short	0x00ff


	//----- nvinfo : EIATTR_EXTERNS
	.align		4
        /*0030*/ 	.byte	0x04, 0x0f
        /*0032*/ 	.short	(.L_115 - .L_114)


	//   ....[0]....
	.align		4
.L_114:
        /*0034*/ 	.word	index@(vprintf)


	//----- nvinfo : EIATTR_MERCURY_ISA_VERSION
	.align		4
.L_115:
        /*0038*/ 	.byte	0x03, 0x5f
        /*003a*/ 	.short	0x0101


	//----- nvinfo : EIATTR_VRC_CTA_INIT_COUNT
	.align		4
        /*003c*/ 	.byte	0x02, 0x4a
	.zero		1
	.zero		1


	//----- nvinfo : EIATTR_SYSCALL_OFFSETS
	.align		4
        /*0040*/ 	.byte	0x04, 0x46
        /*0042*/ 	.short	(.L_117 - .L_116)


	//   ....[0]....
.L_116:
        /*0044*/ 	.word	0x000002c0


	//   ....[1]....
        /*0048*/ 	.word	0x000003f0


	//   ....[2]....
        /*004c*/ 	.word	0x00000520


	//   ....[3]....
        /*0050*/ 	.word	0x00000650


	//   ....[4]....
        /*0054*/ 	.word	0x00000780


	//   ....[5]....
        /*0058*/ 	.word	0x000008b0


	//   ....[6]....
        /*005c*/ 	.word	0x000009e0


	//   ....[7]....
        /*0060*/ 	.word	0x00000b10


	//   ....[8]....
        /*0064*/ 	.word	0x00000c40


	//   ....[9]....
        /*0068*/ 	.word	0x00000d70


	//   ....[10]....
        /*006c*/ 	.word	0x00000ea0


	//   ....[11]....
        /*0070*/ 	.word	0x00000fd0


	//   ....[12]....
        /*0074*/ 	.word	0x00001100


	//   ....[13]....
        /*0078*/ 	.word	0x00001230


	//   ....[14]....
        /*007c*/ 	.word	0x00001360


	//   ....[15]....
        /*0080*/ 	.word	0x00001490


	//   ....[16]....
        /*0084*/ 	.word	0x000016a0


	//   ....[17]....
        /*0088*/ 	.word	0x000017d0


	//   ....[18]....
        /*008c*/ 	.word	0x00001900


	//   ....[19]....
        /*0090*/ 	.word	0x00001a30


	//   ....[20]....
        /*0094*/ 	.word	0x00001b60


	//   ....[21]....
        /*0098*/ 	.word	0x00001c90


	//   ....[22]....
        /*009c*/ 	.word	0x00001dc0


	//   ....[23]....
        /*00a0*/ 	.word	0x00001ef0


	//   ....[24]....
        /*00a4*/ 	.word	0x000020d0


	//   ....[25]....
        /*00a8*/ 	.word	0x00002200


	//   ....[26]....
        /*00ac*/ 	.word	0x00002330


	//   ....[27]....
        /*00b0*/ 	.word	0x00002460


	//   ....[28]....
        /*00b4*/ 	.word	0x00002660


	//   ....[29]....
        /*00b8*/ 	.word	0x00002880


	//   ....[30]....
        /*00bc*/ 	.word	0x00002980


	//   ....[31]....
        /*00c0*/ 	.word	0x00002d10


	//   ....[32]....
        /*00c4*/ 	.word	0x00002ff0


	//----- nvinfo : EIATTR_EXIT_INSTR_OFFSETS
	.align		4
.L_117:
        /*00c8*/ 	.byte	0x04, 0x1c
        /*00ca*/ 	.short	(.L_119 - .L_118)


	//   ....[0]....
.L_118:
        /*00cc*/ 	.word	0x00000070


	//   ....[1]....
        /*00d0*/ 	.word	0x00001520


	//   ....[2]....
        /*00d4*/ 	.word	0x00001f50


	//   ....[3]....
        /*00d8*/ 	.word	0x000024c0


	//   ....[4]....
        /*00dc*/ 	.word	0x000026d0


	//----- nvinfo : EIATTR_CRS_STACK_SIZE
	.align		4
.L_119:
        /*00e0*/ 	.byte	0x04, 0x1e
        /*00e2*/ 	.short	(.L_121 - .L_120)
.L_120:
        /*00e4*/ 	.word	0x00000000


	//----- nvinfo : EIATTR_CBANK_PARAM_SIZE
	.align		4
.L_121:
        /*00e8*/ 	.byte	0x03, 0x19
        /*00ea*/ 	.short	0x000c


	//----- nvinfo : EIATTR_PARAM_CBANK
	.align		4
        /*00ec*/ 	.byte	0x04, 0x0a
        /*00ee*/ 	.short	(.L_123 - .L_122)
	.align		4
.L_122:
        /*00f0*/ 	.word	index@(.nv.constant0._Z20wrong_example_kernelP7Polygoni)
        /*00f4*/ 	.short	0x0380
        /*00f6*/ 	.short	0x000c


	//----- nvinfo : EIATTR_SW_WAR
	.align		4
.L_123:
        /*00f8*/ 	.byte	0x04, 0x36
        /*00fa*/ 	.short	(.L_125 - .L_124)
.L_124:
        /*00fc*/ 	.word	0x00000008
.L_125:


//--------------------- .nv.info._Z11copy_kernelP11PolygonInfoi --------------------------
	.section	.nv.info._Z11copy_kernelP11PolygonInfoi,"",@"SHT_CUDA_INFO"
	.sectionflags	@""
	.align	4


	//----- nvinfo : EIATTR_CUDA_API_VERSION
	.align		4
        /*0000*/ 	.byte	0x04, 0x37
        /*0002*/ 	.short	(.L_127 - .L_126)
.L_126:
        /*0004*/ 	.word	0x00000082


	//----- nvinfo : EIATTR_KPARAM_INFO
	.align		4
.L_127:
        /*0008*/ 	.byte	0x04, 0x17
        /*000a*/ 	.short	(.L_129 - .L_128)
.L_128:
        /*000c*/ 	.word	0x00000000
        /*0010*/ 	.short	0x0001
        /*0012*/ 	.short	0x0008
        /*0014*/ 	.byte	0x00, 0xf0, 0x11, 0x00


	//----- nvinfo : EIATTR_KPARAM_INFO
	.align		4
.L_129:
        /*0018*/ 	.byte	0x04, 0x17
        /*001a*/ 	.short	(.L_131 - .L_130)
.L_130:
        /*001c*/ 	.word	0x00000000
        /*0020*/ 	.short	0x0000
        /*0022*/ 	.short	0x0000
        /*0024*/ 	.byte	0x00, 0xf5, 0x21, 0x00


	//----- nvinfo : EIATTR_SPARSE_MMA_MASK
	.align		4
.L_131:
        /*0028*/ 	.byte	0x03, 0x50
        /*002a*/ 	.short	0x0000


	//----- nvinfo : EIATTR_MAXREG_COUNT
	.align		4
        /*002c*/ 	.byte	0x03, 0x1b
        /*002e*/ 	.short	0x00ff


	//----- nvinfo : EIATTR_EXTERNS
	.align		4
        /*0030*/ 	.byte	0x04, 0x0f
        /*0032*/ 	.short	(.L_133 - .L_132)


	//   ....[0]....
	.align		4
.L_132:
        /*0034*/ 	.word	index@(vprintf)


	//   ....[1]....
	.align		4
        /*0038*/ 	.word	index@(malloc)


	//----- nvinfo : EIATTR_MERCURY_ISA_VERSION
	.align		4
.L_133:
        /*003c*/ 	.byte	0x03, 0x5f
        /*003e*/ 	.short	0x0101


	//----- nvinfo : EIATTR_VRC_CTA_INIT_COUNT
	.align		4
        /*0040*/ 	.byte	0x02, 0x4a
	.zero		1
	.zero		1


	//----- nvinfo : EIATTR_SYSCALL_OFFSETS
	.align		4
        /*0044*/ 	.byte	0x04, 0x46
        /*0046*/ 	.short	(.L_135 - .L_134)


	//   ....[0]....
.L_134:
        /*0048*/ 	.word	0x000001a0


	//   ....[1]....
        /*004c*/ 	.word	0x00000260


	//   ....[2]....
        /*0050*/ 	.word	0x000004c0


	//   ....[3]....
        /*0054*/ 	.word	0x000006c0


	//   ....[4]....
        /*0058*/ 	.word	0x00000730


	//   ....[5]....
        /*005c*/ 	.word	0x00000910


	//   ....[6]....
        /*0060*/ 	.word	0x00000ee0


	//   ....[7]....
        /*0064*/ 	.word	0x00000f50


	//   ....[8]....
        /*0068*/ 	.word	0x000010c0


	//   ....[9]....
        /*006c*/ 	.word	0x000012b0


	//   ....[10]....
        /*0070*/ 	.word	0x00001900


	//   ....[11]....
        /*0074*/ 	.word	0x00001970


	//   ....[12]....
        /*0078*/ 	.word	0x00001ae0


	//   ....[13]....
        /*007c*/ 	.word	0x00001cd0


	//   ....[14]....
        /*0080*/ 	.word	0x00002320


	//   ....[15]....
        /*0084*/ 	.word	0x00002390


	//   ....[16]....
        /*0088*/ 	.word	0x00002500


	//   ....[17]....
        /*008c*/ 	.word	0x000026f0


	//   ....[18]....
        /*0090*/ 	.word	0x00002df0


	//   ....[19]....
        /*0094*/ 	.word	0x00002e60


	//   ....[20]....
        /*0098*/ 	.word	0x00002fd0


	//   ....[21]....
        /*009c*/ 	.word	0x000031c0


	//----- nvinfo : EIATTR_EXIT_INSTR_OFFSETS
	.align		4
.L_135:
        /*00a0*/ 	.byte	0x04, 0x1c
        /*00a2*/ 	.short	(.L_137 - .L_136)


	//   ....[0]....
.L_136:
        /*00a4*/ 	.word	0x00000120


	//   ....[1]....
        /*00a8*/ 	.word	0x00000310


	//   ....[2]....
        /*00ac*/ 	.word	0x00002c70


	//   ....[3]....
        /*00b0*/ 	.word	0x00003730


	//----- nvinfo : EIATTR_INDIRECT_BRANCH_TARGETS
	.align		4
.L_137:
        /*00b4*/ 	.byte	0x04, 0x34
        /*00b6*/ 	.short	(.L_139 - .L_138)


	//   ....[0]....
.L_138:
        /*00b8*/ 	.word	.L_x_254@srel
        /*00bc*/ 	.short	0x0
        /*00be*/ 	.short	0x0
        /*00c0*/ 	.word	0x3
        /*00c4*/ 	.word	.L_x_255@srel
        /*00c8*/ 	.word	.L_x_256@srel
        /*00cc*/ 	.word	.L_x_257@srel


	//   ....[1]....
        /*00d0*/ 	.word	.L_x_258@srel
        /*00d4*/ 	.short	0x0
        /*00d6*/ 	.short	0x0
        /*00d8*/ 	.word	0x3
        /*00dc*/ 	.word	.L_x_259@srel
        /*00e0*/ 	.word	.L_x_260@srel
        /*00e4*/ 	.word	.L_x_261@srel


	//   ....[2]....
        /*00e8*/ 	.word	.L_x_262@srel
        /*00ec*/ 	.short	0x0
        /*00ee*/ 	.short	0x0
        /*00f0*/ 	.word	0x3
        /*00f4*/ 	.word	.L_x_263@srel
        /*00f8*/ 	.word	.L_x_264@srel
        /*00fc*/ 	.word	.L_x_265@srel


	//   ....[3]....
        /*0100*/ 	.word	.L_x_266@srel
        /*0104*/ 	.short	0x0
        /*0106*/ 	.short	0x0
        /*0108*/ 	.word	0x3
        /*010c*/ 	.word	.L_x_267@srel
        /*0110*/ 	.word	.L_x_268@srel
        /*0114*/ 	.word	.L_x_269@srel


	//----- nvinfo : EIATTR_CRS_STACK_SIZE
	.align		4
.L_139:
        /*0118*/ 	.byte	0x04, 0x1e
        /*011a*/ 	.short	(.L_141 - .L_140)
.L_140:
        /*011c*/ 	.word	0x00000000


	//----- nvinfo : EIATTR_CBANK_PARAM_SIZE
	.align		4
.L_141:
        /*0120*/ 	.byte	0x03, 0x19
        /*0122*/ 	.short	0x000c


	//----- nvinfo : EIATTR_PARAM_CBANK
	.align		4
        /*0124*/ 	.byte	0x04, 0x0a
        /*0126*/ 	.short	(.L_143 - .L_142)
	.align		4
.L_142:
        /*0128*/ 	.word	index@(.nv.constant0._Z11copy_kernelP11PolygonInfoi)
        /*012c*/ 	.short	0x0380
        /*012e*/ 	.short	0x000c


	//----- nvinfo : EIATTR_SW_WAR
	.align		4
.L_143:
        /*0130*/ 	.byte	0x04, 0x36
        /*0132*/ 	.short	(.L_145 - .L_144)
.L_144:
        /*0134*/ 	.word	0x00000008
.L_145:


//--------------------- .nv.callgraph             --------------------------
	.section	.nv.callgraph,"",@"SHT_CUDA_CALLGRAPH"
	.align	4
	.sectionentsize	8
	.align		4
        /*0000*/ 	.word	0x00000000
	.align		4
        /*0004*/ 	.word	0xffffffff
	.align		4
        /*0008*/ 	.word	index@(_Z19inst_obj_dev_kernelP11PolygonInfoi)
	.align		4
        /*000c*/ 	.word	index@(vprintf)
	.align		4
        /*0010*/ 	.word	index@(_Z19inst_obj_dev_kernelP11PolygonInfoi)
	.align		4
        /*0014*/ 	.word	index@(malloc)
	.align		4
        /*0018*/ 	.word	index@(_Z6kernelv)
	.align		4
        /*001c*/ 	.word	index@(vprintf)
	.align		4
        /*0020*/ 	.word	index@(_Z20wrong_example_kernelP7Polygoni)
	.align		4
        /*0024*/ 	.word	index@(vprintf)
	.align		4
        /*0028*/ 	.word	index@(_Z11copy_kernelP11PolygonInfoi)
	.align		4
        /*002c*/ 	.word	index@(malloc)
	.align		4
        /*0030*/ 	.word	index@(_Z11copy_kernelP11PolygonInfoi)
	.align		4
        /*0034*/ 	.word	index@(vprintf)
	.align		4
        /*0038*/ 	.word	0x00000000
	.align		4
        /*003c*/ 	.word	0xfffffffe
	.align		4
        /*0040*/ 	.word	0x00000000
	.align		4
        /*0044*/ 	.word	0xfffffffd
	.align		4
        /*0048*/ 	.word	0x00000000
	.align		4
        /*004c*/ 	.word	0xfffffffc


//--------------------- .nv.constant4             --------------------------
	.section	.nv.constant4,"a",@progbits
	.align	8
	.align		8
.nv.constant4:
        /*0000*/ 	.dword	vprintf
	.align		8
        /*0008*/ 	.dword	malloc
	.align		8
        /*0010*/ 	.dword	_ZTV7Polygon
	.align		8
        /*0018*/ 	.dword	_ZTV9Rectangle
	.align		8
        /*0020*/ 	.dword	_ZTV8Triangle
	.align		8
        /*0028*/ 	.dword	d_pols
	.align		8
        /*0030*/ 	.dword	d_n_pols
	.align		8
        /*0038*/ 	.dword	$str
	.align		8
        /*0040*/ 	.dword	$str$1
	.align		8
        /*0048*/ 	.dword	$str$2
	.align		8
        /*0050*/ 	.dword	$str$3
	.align		8
        /*0058*/ 	.dword	$str$4
	.align		8
        /*0060*/ 	.dword	$str$5
	.align		8
        /*0068*/ 	.dword	$str$6
	.align		8
        /*0070*/ 	.dword	$str$7
	.align		8
        /*0078*/ 	.dword	$str$8
	.align		8
        /*0080*/ 	.dword	$str$9
	.align		8
        /*0088*/ 	.dword	$str$10


//--------------------- .nv.constant2._Z19inst_obj_dev_kernelP11PolygonInfoi --------------------------
	.section	.nv.constant2._Z19inst_obj_dev_kernelP11PolygonInfoi,"a",@progbits
	.sectionflags	@""
	.align	4
.nv.constant2._Z19inst_obj_dev_kernelP11PolygonInfoi:
        /*0000*/ 	.byte	0x01, 0x00, 0x00, 0x00, 0x00, 0x00, 0x00, 0x00, 0x50, 0x5f, 0x00, 0x00, 0x00, 0x00, 0x00, 0x00
        /*0010*/ 	.byte	0xe0, 0x62, 0x00, 0x00, 0x00, 0x00, 0x00, 0x00, 0x80, 0x66, 0x00, 0x00, 0x00, 0x00, 0x00, 0x00
        /*0020*/ 	.byte	0x20, 0x67, 0x00, 0x00, 0x00, 0x00, 0x00, 0x00, 0x80, 0x63, 0x00, 0x00, 0x00, 0x00, 0x00, 0x00
        /*0030*/ 	.byte	0x40, 0x64, 0x00, 0x00, 0x00, 0x00, 0x00, 0x00, 0xf0, 0x10, 0x00, 0x00, 0x20, 0x0f, 0x00, 0x00
        /*0040*/ 	.byte	0x40, 0x0d, 0x00, 0x00, 0x90, 0x1a, 0x00, 0x00, 0xc0, 0x18, 0x00, 0x00, 0xe0, 0x16, 0x00, 0x00
        /*0050*/ 	.byte	0x30, 0x24, 0x00, 0x00, 0x60, 0x22, 0x00, 0x00, 0x80, 0x20, 0x00, 0x00, 0xc0, 0x2e, 0x00, 0x00
        /*0060*/ 	.byte	0xf0, 0x2c, 0x00, 0x00, 0x10, 0x2b, 0x00, 0x00


//--------------------- .nv.constant2._Z6kernelv  --------------------------
	.section	.nv.constant2._Z6kernelv,"a",@progbits
	.sectionflags	@""
	.align	4
.nv.constant2._Z6kernelv:
        /*0000*/ 	.byte	0x01, 0x00, 0x00, 0x00, 0x00, 0x00, 0x00, 0x00, 0x50, 0x05, 0x00, 0x00, 0x00, 0x00, 0x00, 0x00
        /*0010*/ 	.byte	0xe0, 0x08, 0x00, 0x00, 0x00, 0x00, 0x00, 0x00, 0x80, 0x0c, 0x00, 0x00, 0x00, 0x00, 0x00, 0x00
        /*0020*/ 	.byte	0x20, 0x0d, 0x00, 0x00, 0x00, 0x00, 0x00, 0x00, 0x80, 0x09, 0x00, 0x00, 0x00, 0x00, 0x00, 0x00
        /*0030*/ 	.byte	0x40, 0x0a, 0x00, 0x00, 0x00, 0x00, 0x00, 0x00


//--------------------- .nv.constant2._Z20wrong_example_kernelP7Polygoni --------------------------
	.section	.nv.constant2._Z20wrong_example_kernelP7Polygoni,"a",@progbits
	.sectionflags	@""
	.align	4
.nv.constant2._Z20wrong_example_kernelP7Polygoni:
        /*0000*/ 	.byte	0x01, 0x00, 0x00, 0x00, 0x00, 0x00, 0x00, 0x00, 0xe0, 0x26, 0x00, 0x00, 0x00, 0x00, 0x00, 0x00
        /*0010*/ 	.byte	0x70, 0x2a, 0x00, 0x00, 0x00, 0x00, 0x00, 0x00, 0x10, 0x2e, 0x00, 0x00, 0x00, 0x00, 0x00, 0x00
        /*0020*/ 	.byte	0xb0, 0x2e, 0x00, 0x00, 0x00, 0x00, 0x00, 0x00, 0x10, 0x2b, 0x00, 0x00, 0x00, 0x00, 0x00, 0x00
        /*0030*/ 	.byte	0xd0, 0x2b, 0x00, 0x00, 0x00, 0x00, 0x00, 0x00


//--------------------- .nv.constant2._Z11copy_kernelP11PolygonInfoi --------------------------
	.section	.nv.constant2._Z11copy_kernelP11PolygonInfoi,"a",@progbits
	.sectionflags	@""
	.align	4
.nv.constant2._Z11copy_kernelP11PolygonInfoi:
        /*0000*/ 	.byte	0x50, 0x12, 0x00, 0x00, 0x60, 0x10, 0x00, 0x00, 0x70, 0x0e, 0x00, 0x00, 0x70, 0x1c, 0x00, 0x00
        /*0010*/ 	.byte	0x80, 0x1a, 0x00, 0x00, 0x90, 0x18, 0x00, 0x00, 0x90, 0x26, 0x00, 0x00, 0xa0, 0x24, 0x00, 0x00
        /*0020*/ 	.byte	0xb0, 0x22, 0x00, 0x00, 0x60, 0x31, 0x00, 0x00, 0x70, 0x2f, 0x00, 0x00, 0x80, 0x2d, 0x00, 0x00


//--------------------- .text._Z19inst_obj_dev_kernelP11PolygonInfoi --------------------------
	.section	.text._Z19inst_obj_dev_kernelP11PolygonInfoi,"ax",@progbits
	.align	128
.text._Z19inst_obj_dev_kernelP11PolygonInfoi:
        .type           _Z19inst_obj_dev_kernelP11PolygonInfoi,@function
        .size           _Z19inst_obj_dev_kernelP11PolygonInfoi,(.L_x_270 - _Z19inst_obj_dev_kernelP11PolygonInfoi)
        .other          _Z19inst_obj_dev_kernelP11PolygonInfoi,@"STO_CUDA_ENTRY STV_DEFAULT"
_Z19inst_obj_dev_kernelP11PolygonInfoi:
[----:B------:R-:W0:Y:S01]  /*0000*/  LDC R1, c[0x0][0x37c] ;  /* 0x0000df00ff017b82 */ /* 0x000e220000000800 */
[----:B------:R-:W1:Y:S01]  /*0010*/  S2R R18, SR_TID.X ;  /* 0x0000000000127919 */ /* 0x000e620000002100 */
[----:B------:R-:W2:Y:S06]  /*0020*/  LDCU UR4, c[0x0][0x388] ;  /* 0x00007100ff0477ac */ /* 0x000eac0008000800 */
[----:B------:R-:W1:Y:S01]  /*0030*/  S2UR UR8, SR_CTAID.X ;  /* 0x00000000000879c3 */ /* 0x000e620000002500 */
[----:B------:R-:W-:Y:S01]  /*0040*/  MOV R0, 0x8 ;  /* 0x0000000800007802 */ /* 0x000fe20000000f00 */
[----:B------:R-:W3:Y:S01]  /*0050*/  S2R R19, SR_TID.Y ;  /* 0x0000000000137919 */ /* 0x000ee20000002200 */
[----:B------:R-:W4:Y:S01]  /*0060*/  LDCU UR7, c[0x0][0x2fc] ;  /* 0x00005f80ff0777ac */ /* 0x000f220008000800 */
[----:B0-----:R-:W-:Y:S01]  /*0070*/  VIADD R1, R1, 0xfffffff8 ;  /* 0xfffffff801017836 */ /* 0x001fe20000000000 */
[----:B------:R-:W0:Y:S03]  /*0080*/  LDCU UR6, c[0x0][0x2f8] ;  /* 0x00005f00ff0677ac */ /* 0x000e260008000800 */
[----:B------:R-:W1:Y:S01]  /*0090*/  LDC R9, c[0x0][0x360] ;  /* 0x0000d800ff097b82 */ /* 0x000e620000000800 */
[----:B------:R-:W1:Y:S01]  /*00a0*/  LDCU UR48, c[0x0][0x388] ;  /* 0x00007100ff3077ac */ /* 0x000e620008000800 */
[----:B------:R-:W1:Y:S06]  /*00b0*/  LDCU UR49, c[0x0][0x388] ;  /* 0x00007100ff3177ac */ /* 0x000e6c0008000800 */
[----:B------:R-:W3:Y:S01]  /*00c0*/  S2UR UR9, SR_CTAID.Y ;  /* 0x00000000000979c3 */ /* 0x000ee20000002600 */
[----:B--2---:R-:W-:Y:S01]  /*00d0*/  UIMAD.WIDE UR4, UR4, 0x10, URZ ;  /* 0x00000010040478a5 */ /* 0x004fe2000f8e02ff */
[----:B------:R-:W2:Y:S06]  /*00e0*/  LDCU.64 UR36, c[0x4][0x10] ;  /* 0x01000200ff2477ac */ /* 0x000eac0008000a00 */
[----:B------:R-:W3:Y:S01]  /*00f0*/  LDC R8, c[0x0][0x364] ;  /* 0x0000d900ff087b82 */ /* 0x000ee20000000800 */
[----:B0-----:R-:W-:Y:S01]  /*0100*/  IADD3 R16, P0, PT, R1, UR6, RZ ;  /* 0x0000000601107c10 */ /* 0x001fe2000ff1e0ff */
[----:B------:R-:W-:Y:S01]  /*0110*/  IMAD.U32 R3, RZ, RZ, UR5 ;  /* 0x00000005ff037e24 */ /* 0x000fe2000f8e00ff */
[----:B------:R-:W0:Y:S01]  /*0120*/  LDCU.64 UR38, c[0x4][0x10] ;  /* 0x01000200ff2677ac */ /* 0x000e220008000a00 */
[----:B------:R-:W-:-:S02]  /*0130*/  IMAD.U32 R5, RZ, RZ, UR5 ;  /* 0x00000005ff057e24 */ /* 0x000fc4000f8e00ff */
[----:B------:R-:W-:Y:S01]  /*0140*/  IMAD.U32 R2, RZ, RZ, UR4 ;  /* 0x00000004ff027e24 */ /* 0x000fe2000f8e00ff */
[----:B------:R-:W0:Y:S01]  /*0150*/  LDCU.64 UR40, c[0x4][0x18] ;  /* 0x01000300ff2877ac */ /* 0x000e220008000a00 */
[----:B------:R0:W0:Y:S01]  /*0160*/  LDC.64 R6, c[0x4][R0] ;  /* 0x0100000000067b82 */ /* 0x0000220000000a00 */
[----:B------:R-:W-:Y:S02]  /*0170*/  IMAD.U32 R4, RZ, RZ, UR4 ;  /* 0x00000004ff047e24 */ /* 0x000fe4000f8e00ff */
[----:B------:R-:W-:Y:S01]  /*0180*/  IMAD.MOV.U32 R5, RZ, RZ, R3 ;  /* 0x000000ffff057224 */ /* 0x000fe200078e0003 */
[----:B------:R-:W0:Y:S01]  /*0190*/  LDCU.64 UR42, c[0x4][0x18] ;  /* 0x01000300ff2a77ac */ /* 0x000e220008000a00 */
[----:B-1----:R-:W-:Y:S02]  /*01a0*/  IMAD R18, R9, UR8, R18 ;  /* 0x0000000809127c24 */ /* 0x002fe4000f8e0212 */
[----:B----4-:R-:W-:Y:S01]  /*01b0*/  IMAD.X R2, RZ, RZ, UR7, P0 ;  /* 0x00000007ff027e24 */ /* 0x010fe200080e06ff */
[----:B------:R-:W1:Y:S01]  /*01c0*/  LDCU.64 UR44, c[0x4][0x20] ;  /* 0x01000400ff2c77ac */ /* 0x000e620008000a00 */
[----:B------:R-:W4:Y:S01]  /*01d0*/  LDCU.64 UR46, c[0x4][0x20] ;  /* 0x01000400ff2e77ac */ /* 0x000f220008000a00 */
[----:B--23--:R-:W-:-:S07]  /*01e0*/  IMAD R19, R8, UR9, R19 ;  /* 0x0000000908137c24 */ /* 0x00cfce000f8e0213 */
[----:B------:R-:W-:-:S07]  /*01f0*/  LEPC R20, `(.L_x_0) ;  /* 0x000000001014794e */ /* 0x000fce0000000000 */
[----:B01--4-:R-:W-:Y:S05]  /*0200*/  CALL.ABS.NOINC R6 ;  /* 0x0000000006007343 */ /* 0x013fea0003c00000 */
.L_x_0:
[----:B------:R-:W0:Y:S01]  /*0210*/  LDCU UR4, c[0x0][0x388] ;  /* 0x00007100ff0477ac */ /* 0x000e220008000800 */
[----:B------:R-:W-:Y:S02]  /*0220*/  IMAD.MOV.U32 R26, RZ, RZ, R4 ;  /* 0x000000ffff1a7224 */ /* 0x000fe400078e0004 */
[----:B------:R-:W-:Y:S02]  /*0230*/  IMAD.MOV.U32 R27, RZ, RZ, R5 ;  /* 0x000000ffff1b7224 */ /* 0x000fe400078e0005 */
[----:B0-----:R-:W-:-:S05]  /*0240*/  IMAD.U32 R6, RZ, RZ, UR4 ;  /* 0x00000004ff067e24 */ /* 0x001fca000f8e00ff */
[----:B------:R-:W-:-:S13]  /*0250*/  ISETP.GE.AND P0, PT, R6, 0x1, PT ;  /* 0x000000010600780c */ /* 0x000fda0003f06270 */
[----:B------:R-:W-:Y:S05]  /*0260*/  @!P0 BRA `(.L_x_1) ;  /* 0x0000005c000c8947 */ /* 0x000fea0003800000 */
[----:B------:R-:W0:Y:S01]  /*0270*/  LDC.64 R28, c[0x0][0x358] ;  /* 0x0000d600ff1c7b82 */ /* 0x000e220000000a00 */
[----:B------:R-:W-:Y:S01]  /*0280*/  ISETP.GE.U32.AND P0, PT, R6, 0x4, PT ;  /* 0x000000040600780c */ /* 0x000fe20003f06070 */
[----:B------:R-:W-:-:S12]  /*0290*/  IMAD.MOV.U32 R17, RZ, RZ, RZ ;  /* 0x000000ffff117224 */ /* 0x000fd800078e00ff */
[----:B------:R-:W-:Y:S05]  /*02a0*/  @!P0 BRA `(.L_x_2) ;  /* 0x0000002400cc8947 */ /* 0x000fea0003800000 */
[----:B------:R-:W-:Y:S01]  /*02b0*/  BSSY.RECONVERGENT B8, `(.L_x_3) ;  /* 0x0000271000087945 */ /* 0x000fe20003800200 */
[----:B------:R-:W-:-:S07]  /*02c0*/  IMAD.MOV.U32 R17, RZ, RZ, RZ ;  /* 0x000000ffff117224 */ /* 0x000fce00078e00ff */
.L_x_34:
[----:B-1----:R-:W1:Y:S01]  /*02d0*/  LDC.64 R22, c[0x0][0x380] ;  /* 0x0000e000ff167b82 */ /* 0x002e620000000a00 */
[----:B0-----:R-:W-:Y:S02]  /*02e0*/  R2UR UR4, R28 ;  /* 0x000000001c0472ca */ /* 0x001fe400000e0000 */
[----:B------:R-:W-:Y:S01]  /*02f0*/  R2UR UR5, R29 ;  /* 0x000000001d0572ca */ /* 0x000fe200000e0000 */
[----:B-1----:R-:W-:-:S12]  /*0300*/  IMAD.WIDE.U32 R22, R17, 0xc, R22 ;  /* 0x0000000c11167825 */ /* 0x002fd800078e0016 */
[----:B------:R-:W2:Y:S01]  /*0310*/  LDG.E R0, desc[UR4][R22.64+0x8] ;  /* 0x0000080416007981 */ /* 0x000ea2000c1e1900 */
[----:B------:R-:W-:Y:S01]  /*0320*/  BSSY.RECONVERGENT B7, `(.L_x_4) ;  /* 0x000005e000077945 */ /* 0x000fe20003800200 */
[----:B--2---:R-:W-:-:S13]  /*0330*/  ISETP.NE.AND P0, PT, R0, RZ, PT ;  /* 0x000000ff0000720c */ /* 0x004fda0003f05270 */
[----:B------:R-:W-:Y:S05]  /*0340*/  @!P0 BRA `(.L_x_5) ;  /* 0x00000004001c8947 */ /* 0x000fea0003800000 */
[----:B------:R-:W-:Y:S01]  /*0350*/  ISETP.NE.AND P0, PT, R0, 0x2, PT ;  /* 0x000000020000780c */ /* 0x000fe20003f05270 */
[----:B------:R-:W-:-:S12]  /*0360*/  BSSY.RELIABLE B6, `(.L_x_6) ;  /* 0x0000029000067945 */ /* 0x000fd80003800100 */
[----:B------:R-:W-:Y:S05]  /*0370*/  @!P0 BRA `(.L_x_7) ;  /* 0x00000000009c8947 */ /* 0x000fea0003800000 */
[----:B------:R-:W-:-:S13]  /*0380*/  ISETP.NE.AND P0, PT, R0, 0x1, PT ;  /* 0x000000010000780c */ /* 0x000fda0003f05270 */
[----:B------:R-:W-:Y:S05]  /*0390*/  @!P0 BREAK.RELIABLE B6 ;  /* 0x0000000000068942 */ /* 0x000fea0003800100 */
[----:B------:R-:W-:Y:S05]  /*03a0*/  @P0 BRA `(.L_x_8) ;  /* 0x0000000000700947 */ /* 0x000fea0003800000 */
[----:B------:R-:W-:Y:S01]  /*03b0*/  MOV R0, 0x8 ;  /* 0x0000000800007802 */ /* 0x000fe20000000f00 */
[----:B------:R-:W-:Y:S02]  /*03c0*/  IMAD.MOV.U32 R4, RZ, RZ, 0x10 ;  /* 0x00000010ff047424 */ /* 0x000fe400078e00ff */
[----:B------:R-:W-:Y:S01]  /*03d0*/  IMAD.MOV.U32 R5, RZ, RZ, RZ ;  /* 0x000000ffff057224 */ /* 0x000fe200078e00ff */
[----:B------:R0:W1:Y:S06]  /*03e0*/  LDC.64 R6, c[0x4][R0] ;  /* 0x0100000000067b82 */ /* 0x00006c0000000a00 */
[----:B------:R-:W-:-:S07]  /*03f0*/  LEPC R20, `(.L_x_9) ;  /* 0x000000001014794e */ /* 0x000fce0000000000 */
[----:B01----:R-:W-:Y:S05]  /*0400*/  CALL.ABS.NOINC R6 ;  /* 0x0000000006007343 */ /* 0x003fea0003c00000 */
.L_x_9:
[----:B------:R-:W-:Y:S01]  /*0410*/  UIADD3 UR4, UP0, UPT, UR36, 0x10, URZ ;  /* 0x0000001024047890 */ /* 0x000fe2000ff1e0ff */
[C---:B------:R-:W-:Y:S02]  /*0420*/  R2UR UR6, R28.reuse ;  /* 0x000000001c0672ca */ /* 0x040fe400000e0000 */
[C---:B------:R-:W-:Y:S01]  /*0430*/  R2UR UR7, R29.reuse ;  /* 0x000000001d0772ca */ /* 0x040fe200000e0000 */
[----:B------:R-:W-:Y:S01]  /*0440*/  UIADD3.X UR5, UPT, UPT, URZ, UR37, URZ, UP0, !UPT ;  /* 0x00000025ff057290 */ /* 0x000fe200087fe4ff */
[----:B------:R-:W-:Y:S01]  /*0450*/  R2UR UR8, R28 ;  /* 0x000000001c0872ca */ /* 0x000fe200000e0000 */
[----:B------:R-:W-:Y:S01]  /*0460*/  IMAD.U32 R6, RZ, RZ, UR4 ;  /* 0x00000004ff067e24 */ /* 0x000fe2000f8e00ff */
[----:B------:R-:W-:-:S03]  /*0470*/  R2UR UR9, R29 ;  /* 0x000000001d0972ca */ /* 0x000fc600000e0000 */
[----:B------:R-:W-:-:S06]  /*0480*/  IMAD.U32 R7, RZ, RZ, UR5 ;  /* 0x00000005ff077e24 */ /* 0x000fcc000f8e00ff */
[----:B------:R0:W-:Y:S04]  /*0490*/  ST.E.64 desc[UR6][R4.64], R6 ;  /* 0x0000000604007985 */ /* 0x0001e8000c101b06 */
[----:B------:R-:W2:Y:S01]  /*04a0*/  LDG.E R3, desc[UR8][R22.64] ;  /* 0x0000000816037981 */ /* 0x000ea2000c1e1900 */
[----:B------:R-:W-:Y:S02]  /*04b0*/  R2UR UR4, R28 ;  /* 0x000000001c0472ca */ /* 0x000fe400000e0000 */
[----:B------:R-:W-:-:S13]  /*04c0*/  R2UR UR5, R29 ;  /* 0x000000001d0572ca */ /* 0x000fda00000e0000 */
[----:B--2---:R0:W-:Y:S04]  /*04d0*/  ST.E desc[UR4][R4.64+0x8], R3 ;  /* 0x0000080304007985 */ /* 0x0041e8000c101904 */
[----:B------:R-:W2:Y:S01]  /*04e0*/  LDG.E R11, desc[UR6][R22.64+0x4] ;  /* 0x00000406160b7981 */ /* 0x000ea2000c1e1900 */
[----:B------:R-:W-:-:S04]  /*04f0*/  UIADD3 UR4, UP0, UPT, UR40, 0x10, URZ ;  /* 0x0000001028047890 */ /* 0x000fc8000ff1e0ff */
[----:B------:R-:W-:Y:S02]  /*0500*/  UIADD3.X UR5, UPT, UPT, URZ, UR41, URZ, UP0, !UPT ;  /* 0x00000029ff057290 */ /* 0x000fe400087fe4ff */
[----:B------:R-:W-:Y:S02]  /*0510*/  IMAD.U32 R8, RZ, RZ, UR4 ;  /* 0x00000004ff087e24 */ /* 0x000fe4000f8e00ff */
[----:B------:R-:W-:Y:S02]  /*0520*/  IMAD.U32 R12, RZ, RZ, UR4 ;  /* 0x00000004ff0c7e24 */ /* 0x000fe4000f8e00ff */
[----:B------:R-:W-:-:S05]  /*0530*/  IMAD.U32 R9, RZ, RZ, UR5 ;  /* 0x00000005ff097e24 */ /* 0x000fca000f8e00ff */
[----:B------:R0:W-:Y:S04]  /*0540*/  ST.E.64 desc[UR8][R4.64], R8 ;  /* 0x0000000804007985 */ /* 0x0001e8000c101b08 */
[----:B--2---:R0:W-:Y:S01]  /*0550*/  ST.E desc[UR6][R4.64+0xc], R11 ;  /* 0x00000c0b04007985 */ /* 0x0041e2000c101906 */
[----:B------:R-:W-:Y:S05]  /*0560*/  BRA `(.L_x_10) ;  /* 0x0000000000e47947 */ /* 0x000fea0003800000 */
.L_x_8:
[----:B------:R-:W-:Y:S01]  /*0570*/  MOV R0, 0x0 ;  /* 0x0000000000007802 */ /* 0x000fe20000000f00 */
[----:B------:R-:W0:Y:S01]  /*0580*/  LDCU.64 UR4, c[0x4][0x40] ;  /* 0x01000800ff0477ac */ /* 0x000e220008000a00 */
[----:B------:R-:W-:Y:S02]  /*0590*/  CS2R R6, SRZ ;  /* 0x0000000000067805 */ /* 0x000fe4000001ff00 */
[----:B------:R1:W2:Y:S01]  /*05a0*/  LDC.64 R8, c[0x4][R0] ;  /* 0x0100000000087b82 */ /* 0x0002a20000000a00 */
[----:B0-----:R-:W-:Y:S02]  /*05b0*/  IMAD.U32 R4, RZ, RZ, UR4 ;  /* 0x00000004ff047e24 */ /* 0x001fe4000f8e00ff */
[----:B-1----:R-:W-:-:S07]  /*05c0*/  IMAD.U32 R5, RZ, RZ, UR5 ;  /* 0x00000005ff057e24 */ /* 0x002fce000f8e00ff */
[----:B------:R-:W-:-:S07]  /*05d0*/  LEPC R20, `(.L_x_7) ;  /* 0x000000001014794e */ /* 0x000fce0000000000 */
[----:B--2---:R-:W-:Y:S05]  /*05e0*/  CALL.ABS.NOINC R8 ;  /* 0x0000000008007343 */ /* 0x004fea0003c00000 */
.L_x_7:
[----:B------:R-:W-:Y:S05]  /*05f0*/  BSYNC.RELIABLE B6 ;  /* 0x0000000000067941 */ /* 0x000fea0003800100 */
.L_x_6:
[----:B------:R-:W-:Y:S01]  /*0600*/  MOV R0, 0x8 ;  /* 0x0000000800007802 */ /* 0x000fe20000000f00 */
[----:B------:R-:W-:Y:S02]  /*0610*/  IMAD.MOV.U32 R4, RZ, RZ, 0x10 ;  /* 0x00000010ff047424 */ /* 0x000fe400078e00ff */
[----:B------:R-:W-:Y:S01]  /*0620*/  IMAD.MOV.U32 R5, RZ, RZ, RZ ;  /* 0x000000ffff057224 */ /* 0x000fe200078e00ff */
[----:B------:R0:W1:Y:S06]  /*0630*/  LDC.64 R6, c[0x4][R0] ;  /* 0x0100000000067b82 */ /* 0x00006c0000000a00 */
[----:B------:R-:W-:-:S07]  /*0640*/  LEPC R20, `(.L_x_11) ;  /* 0x000000001014794e */ /* 0x000fce0000000000 */
[----:B01----:R-:W-:Y:S05]  /*0650*/  CALL.ABS.NOINC R6 ;  /* 0x0000000006007343 */ /* 0x003fea0003c00000 */
.L_x_11:
        /* <DEDUP_REMOVED lines=22> */
.L_x_5:
[----:B------:R-:W-:Y:S01]  /*07c0*/  MOV R0, 0x8 ;  /* 0x0000000800007802 */ /* 0x000fe20000000f00 */
[----:B------:R-:W-:Y:S02]  /*07d0*/  IMAD.MOV.U32 R4, RZ, RZ, 0x10 ;  /* 0x00000010ff047424 */ /* 0x000fe400078e00ff */
[----:B------:R-:W-:Y:S01]  /*07e0*/  IMAD.MOV.U32 R5, RZ, RZ, RZ ;  /* 0x000000ffff057224 */ /* 0x000fe200078e00ff */
[----:B------:R0:W1:Y:S06]  /*07f0*/  LDC.64 R6, c[0x4][R0] ;  /* 0x0100000000067b82 */ /* 0x00006c0000000a00 */
[----:B------:R-:W-:-:S07]  /*0800*/  LEPC R20, `(.L_x_12) ;  /* 0x000000001014794e */ /* 0x000fce0000000000 */
[----:B01----:R-:W-:Y:S05]  /*0810*/  CALL.ABS.NOINC R6 ;  /* 0x0000000006007343 */ /* 0x003fea0003c00000 */
.L_x_12:
        /* <DEDUP_REMOVED lines=9> */
[----:B------:R-:W3:Y:S04]  /*08b0*/  LDG.E R3, desc[UR8][R22.64] ;  /* 0x0000000816037981 */ /* 0x000ee8000c1e1900 */
[----:B---3--:R2:W-:Y:S04]  /*08c0*/  ST.E desc[UR6][R4.64+0x8], R3 ;  /* 0x0000080304007985 */ /* 0x0085e8000c101906 */
[----:B------:R-:W3:Y:S01]  /*08d0*/  LDG.E R11, desc[UR8][R22.64+0x4] ;  /* 0x00000408160b7981 */ /* 0x000ee2000c1e1900 */
[----:B------:R-:W-:-:S03]  /*08e0*/  IMAD.U32 R12, RZ, RZ, UR4 ;  /* 0x00000004ff0c7e24 */ /* 0x000fc6000f8e00ff */
[----:B---3--:R2:W-:Y:S04]  /*08f0*/  ST.E desc[UR6][R4.64+0xc], R11 ;  /* 0x00000c0b04007985 */ /* 0x0085e8000c101906 */
.L_x_10:
[----:B------:R-:W-:Y:S05]  /*0900*/  BSYNC.RECONVERGENT B7 ;  /* 0x0000000000077941 */ /* 0x000fea0003800200 */
.L_x_4:
[C---:B------:R-:W-:Y:S02]  /*0910*/  R2UR UR4, R28.reuse ;  /* 0x000000001c0472ca */ /* 0x040fe400000e0000 */
[C---:B------:R-:W-:Y:S02]  /*0920*/  R2UR UR5, R29.reuse ;  /* 0x000000001d0572ca */ /* 0x040fe400000e0000 */
[C---:B------:R-:W-:Y:S02]  /*0930*/  R2UR UR6, R28.reuse ;  /* 0x000000001c0672ca */ /* 0x040fe400000e0000 */
[C---:B------:R-:W-:Y:S02]  /*0940*/  R2UR UR7, R29.reuse ;  /* 0x000000001d0772ca */ /* 0x040fe400000e0000 */
[----:B------:R-:W-:Y:S02]  /*0950*/  R2UR UR8, R28 ;  /* 0x000000001c0872ca */ /* 0x000fe400000e0000 */
[----:B------:R-:W-:-:S02]  /*0960*/  R2UR UR9, R29 ;  /* 0x000000001d0972ca */ /* 0x000fc400000e0000 */
[C---:B------:R-:W-:Y:S02]  /*0970*/  R2UR UR10, R28.reuse ;  /* 0x000000001c0a72ca */ /* 0x040fe400000e0000 */
[C---:B------:R-:W-:Y:S01]  /*0980*/  R2UR UR11, R29.reuse ;  /* 0x000000001d0b72ca */ /* 0x040fe200000e0000 */
[----:B012---:R-:W2:Y:S01]  /*0990*/  LD.E.U8 R7, desc[UR4][R4.64+0x1] ;  /* 0x0000010404077980 */ /* 0x007ea2000c101100 */
[C---:B------:R-:W-:Y:S02]  /*09a0*/  R2UR UR12, R28.reuse ;  /* 0x000000001c0c72ca */ /* 0x040fe400000e0000 */
[C---:B------:R-:W-:Y:S01]  /*09b0*/  R2UR UR13, R29.reuse ;  /* 0x000000001d0d72ca */ /* 0x040fe200000e0000 */
[----:B------:R-:W3:Y:S01]  /*09c0*/  LD.E.U8 R9, desc[UR6][R4.64+0x2] ;  /* 0x0000020604097980 */ /* 0x000ee2000c101100 */
[C---:B------:R-:W-:Y:S02]  /*09d0*/  R2UR UR14, R28.reuse ;  /* 0x000000001c0e72ca */ /* 0x040fe400000e0000 */
[----:B------:R-:W-:Y:S01]  /*09e0*/  R2UR UR15, R29 ;  /* 0x000000001d0f72ca */ /* 0x000fe200000e0000 */
[----:B------:R-:W4:Y:S01]  /*09f0*/  LD.E.U8 R13, desc[UR8][R4.64+0x3] ;  /* 0x00000308040d7980 */ /* 0x000f22000c101100 */
[----:B------:R-:W-:-:S02]  /*0a00*/  R2UR UR16, R28 ;  /* 0x000000001c1072ca */ /* 0x000fc400000e0000 */
[C---:B------:R-:W-:Y:S01]  /*0a10*/  R2UR UR17, R29.reuse ;  /* 0x000000001d1172ca */ /* 0x040fe200000e0000 */
[----:B------:R-:W5:Y:S01]  /*0a20*/  LD.E.U8 R15, desc[UR10][R4.64+0x4] ;  /* 0x0000040a040f7980 */ /* 0x000f62000c101100 */
[C---:B------:R-:W-:Y:S02]  /*0a30*/  R2UR UR18, R28.reuse ;  /* 0x000000001c1272ca */ /* 0x040fe400000e0000 */
[C---:B------:R-:W-:Y:S01]  /*0a40*/  R2UR UR19, R29.reuse ;  /* 0x000000001d1372ca */ /* 0x040fe200000e0000 */
[----:B------:R-:W5:Y:S01]  /*0a50*/  LD.E.U8 R21, desc[UR4][R4.64+0x5] ;  /* 0x0000050404157980 */ /* 0x000f62000c101100 */
[C---:B------:R-:W-:Y:S02]  /*0a60*/  R2UR UR20, R28.reuse ;  /* 0x000000001c1472ca */ /* 0x040fe400000e0000 */
[----:B------:R-:W-:Y:S01]  /*0a70*/  R2UR UR21, R29 ;  /* 0x000000001d1572ca */ /* 0x000fe200000e0000 */
[----:B------:R-:W5:Y:S04]  /*0a80*/  LD.E.U8 R31, desc[UR6][R4.64+0x6] ;  /* 0x00000606041f7980 */ /* 0x000f68000c101100 */
[----:B------:R-:W5:Y:S04]  /*0a90*/  LD.E.U8 R33, desc[UR8][R4.64+0x7] ;  /* 0x0000070804217980 */ /* 0x000f68000c101100 */
[----:B------:R-:W5:Y:S04]  /*0aa0*/  LD.E.U8 R35, desc[UR10][R4.64+0x9] ;  /* 0x0000090a04237980 */ /* 0x000f68000c101100 */
[----:B------:R-:W5:Y:S04]  /*0ab0*/  LD.E.U8 R37, desc[UR12][R4.64+0xa] ;  /* 0x00000a0c04257980 */ /* 0x000f68000c101100 */
[----:B------:R-:W5:Y:S04]  /*0ac0*/  LD.E.U8 R39, desc[UR14][R4.64+0xb] ;  /* 0x00000b0e04277980 */ /* 0x000f68000c101100 */
[----:B------:R-:W5:Y:S04]  /*0ad0*/  LD.E.U8 R41, desc[UR16][R4.64+0xd] ;  /* 0x00000d1004297980 */ /* 0x000f68000c101100 */
[----:B------:R-:W5:Y:S04]  /*0ae0*/  LD.E.U8 R43, desc[UR18][R4.64+0xe] ;  /* 0x00000e12042b7980 */ /* 0x000f68000c101100 */
[----:B------:R-:W5:Y:S01]  /*0af0*/  LD.E.U8 R45, desc[UR20][R4.64+0xf] ;  /* 0x00000f14042d7980 */ /* 0x000f62000c101100 */
[----:B------:R-:W-:-:S02]  /*0b00*/  R2UR UR22, R28 ;  /* 0x000000001c1672ca */ /* 0x000fc400000e0000 */
[C---:B------:R-:W-:Y:S02]  /*0b10*/  R2UR UR23, R29.reuse ;  /* 0x000000001d1772ca */ /* 0x040fe400000e0000 */
[C---:B------:R-:W-:Y:S02]  /*0b20*/  R2UR UR24, R28.reuse ;  /* 0x000000001c1872ca */ /* 0x040fe400000e0000 */
[C---:B------:R-:W-:Y:S02]  /*0b30*/  R2UR UR25, R29.reuse ;  /* 0x000000001d1972ca */ /* 0x040fe400000e0000 */
[C---:B------:R-:W-:Y:S02]  /*0b40*/  R2UR UR26, R28.reuse ;  /* 0x000000001c1a72ca */ /* 0x040fe400000e0000 */
[----:B------:R-:W-:Y:S02]  /*0b50*/  R2UR UR27, R29 ;  /* 0x000000001d1b72ca */ /* 0x000fe400000e0000 */
[----:B------:R-:W-:-:S02]  /*0b60*/  R2UR UR28, R28 ;  /* 0x000000001c1c72ca */ /* 0x000fc400000e0000 */
[----:B------:R-:W-:Y:S01]  /*0b70*/  R2UR UR29, R29 ;  /* 0x000000001d1d72ca */ /* 0x000fe200000e0000 */
[----:B------:R-:W-:-:S05]  /*0b80*/  IMAD.WIDE.U32 R24, R17, 0x10, R26 ;  /* 0x0000001011187825 */ /* 0x000fca00078e001a */
[----:B------:R0:W-:Y:S04]  /*0b90*/  ST.E.U8 desc[UR12][R24.64+0x8], R3 ;  /* 0x0000080318007985 */ /* 0x0001e8000c10110c */
[----:B------:R0:W-:Y:S04]  /*0ba0*/  ST.E.U8 desc[UR20][R24.64+0xc], R11 ;  /* 0x00000c0b18007985 */ /* 0x0001e8000c101114 */
[----:B------:R0:W-:Y:S04]  /*0bb0*/  ST.E.U8 desc[UR4][R24.64], R12 ;  /* 0x0000000c18007985 */ /* 0x0001e8000c101104 */
[----:B--2---:R0:W-:Y:S04]  /*0bc0*/  ST.E.U8 desc[UR4][R24.64+0x1], R7 ;  /* 0x0000010718007985 */ /* 0x0041e8000c101104 */
[----:B---3--:R0:W-:Y:S04]  /*0bd0*/  ST.E.U8 desc[UR6][R24.64+0x2], R9 ;  /* 0x0000020918007985 */ /* 0x0081e8000c101106 */
[----:B----4-:R0:W-:Y:S04]  /*0be0*/  ST.E.U8 desc[UR8][R24.64+0x3], R13 ;  /* 0x0000030d18007985 */ /* 0x0101e8000c101108 */
[----:B-----5:R0:W-:Y:S04]  /*0bf0*/  ST.E.U8 desc[UR10][R24.64+0x4], R15 ;  /* 0x0000040f18007985 */ /* 0x0201e8000c10110a */
[----:B------:R0:W-:Y:S04]  /*0c00*/  ST.E.U8 desc[UR6][R24.64+0x5], R21 ;  /* 0x0000051518007985 */ /* 0x0001e8000c101106 */
        /* <DEDUP_REMOVED lines=8> */
[----:B------:R-:W2:Y:S01]  /*0c90*/  LDG.E R5, desc[UR28][R22.64+0x14] ;  /* 0x0000141c16057981 */ /* 0x000ea2000c1e1900 */
[----:B------:R-:W-:Y:S04]  /*0ca0*/  BSSY.RECONVERGENT B7, `(.L_x_13) ;  /* 0x0000061000077945 */ /* 0x000fe80003800200 */
[----:B------:R-:W-:Y:S01]  /*0cb0*/  BSSY.RELIABLE B6, `(.L_x_14) ;  /* 0x0000011000067945 */ /* 0x000fe20003800100 */
[----:B--2---:R-:W-:-:S13]  /*0cc0*/  ISETP.NE.AND P0, PT, R5, RZ, PT ;  /* 0x000000ff0500720c */ /* 0x004fda0003f05270 */
[----:B0-----:R-:W-:Y:S05]  /*0cd0*/  @!P0 BRA `(.L_x_15) ;  /* 0x0000000000388947 */ /* 0x001fea0003800000 */
[----:B------:R-:W-:-:S05]  /*0ce0*/  IMAD.MOV.U32 R0, RZ, RZ, -0x1 ;  /* 0xffffffffff007424 */ /* 0x000fca00078e00ff */
[----:B------:R-:W-:-:S05]  /*0cf0*/  VIADDMNMX.U32 R0, R5, R0, 0x2, PT ;  /* 0x0000000205007446 */ /* 0x000fca0003800000 */
[----:B------:R-:W-:-:S04]  /*0d00*/  IMAD.SHL.U32 R0, R0, 0x4, RZ ;  /* 0x0000000400007824 */ /* 0x000fc800078e00ff */
[----:B------:R-:W0:Y:S02]  /*0d10*/  LDC R4, c[0x2][R0+0x38] ;  /* 0x00800e0000047b82 */ /* 0x000e240000000800 */
[----:B0-----:R-:W-:-:S04]  /*0d20*/  SHF.R.S32.HI R5, RZ, 0x1f, R4 ;  /* 0x0000001fff057819 */ /* 0x001fc80000011404 */
.L_x_238:
[----:B------:R-:W-:Y:S05]  /*0d30*/  BRX R4 -0xd40                                                 (*"BRANCH_TARGETS .L_x_239,.L_x_240,.L_x_241"*) ;  /* 0xfffffff004b07949 */ /* 0x000fea000383ffff */
.L_x_241:
        /* <DEDUP_REMOVED lines=8> */
.L_x_15:
[----:B------:R-:W-:Y:S05]  /*0dc0*/  BSYNC.RELIABLE B6 ;  /* 0x0000000000067941 */ /* 0x000fea0003800100 */
.L_x_14:
[----:B------:R-:W-:Y:S01]  /*0dd0*/  MOV R0, 0x8 ;  /* 0x0000000800007802 */ /* 0x000fe20000000f00 */
[----:B------:R-:W-:Y:S02]  /*0de0*/  IMAD.MOV.U32 R4, RZ, RZ, 0x10 ;  /* 0x00000010ff047424 */ /* 0x000fe400078e00ff */
[----:B------:R-:W-:Y:S01]  /*0df0*/  IMAD.MOV.U32 R5, RZ, RZ, RZ ;  /* 0x000000ffff057224 */ /* 0x000fe200078e00ff */
[----:B------:R0:W1:Y:S06]  /*0e00*/  LDC.64 R6, c[0x4][R0] ;  /* 0x0100000000067b82 */ /* 0x00006c0000000a00 */
[----:B------:R-:W-:-:S07]  /*0e10*/  LEPC R20, `(.L_x_16) ;  /* 0x000000001014794e */ /* 0x000fce0000000000 */
[----:B01----:R-:W-:Y:S05]  /*0e20*/  CALL.ABS.NOINC R6 ;  /* 0x0000000006007343 */ /* 0x003fea0003c00000 */
.L_x_16:
        /* <DEDUP_REMOVED lines=13> */
[----:B---3--:R2:W-:Y:S01]  /*0f00*/  ST.E desc[UR6][R4.64+0xc], R11 ;  /* 0x00000c0b04007985 */ /* 0x0085e2000c101906 */
[----:B------:R-:W-:Y:S05]  /*0f10*/  BRA `(.L_x_17) ;  /* 0x0000000000e47947 */ /* 0x000fea0003800000 */
.L_x_240:
[----:B------:R-:W-:Y:S05]  /*0f20*/  BREAK.RELIABLE B6 ;  /* 0x0000000000067942 */ /* 0x000fea0003800100 */
[----:B------:R-:W-:Y:S01]  /*0f30*/  MOV R0, 0x8 ;  /* 0x0000000800007802 */ /* 0x000fe20000000f00 */
[----:B------:R-:W-:Y:S02]  /*0f40*/  IMAD.MOV.U32 R4, RZ, RZ, 0x10 ;  /* 0x00000010ff047424 */ /* 0x000fe400078e00ff */
[----:B------:R-:W-:Y:S01]  /*0f50*/  IMAD.MOV.U32 R5, RZ, RZ, RZ ;  /* 0x000000ffff057224 */ /* 0x000fe200078e00ff */
[----:B------:R0:W1:Y:S06]  /*0f60*/  LDC.64 R6, c[0x4][R0] ;  /* 0x0100000000067b82 */ /* 0x00006c0000000a00 */
[----:B------:R-:W-:-:S07]  /*0f70*/  LEPC R20, `(.L_x_18) ;  /* 0x000000001014794e */ /* 0x000fce0000000000 */
[----:B01----:R-:W-:Y:S05]  /*0f80*/  CALL.ABS.NOINC R6 ;  /* 0x0000000006007343 */ /* 0x003fea0003c00000 */
.L_x_18:
        /* <DEDUP_REMOVED lines=22> */
.L_x_239:
[----:B------:R-:W-:Y:S05]  /*10f0*/  BREAK.RELIABLE B6 ;  /* 0x0000000000067942 */ /* 0x000fea0003800100 */
[----:B------:R-:W-:Y:S01]  /*1100*/  MOV R0, 0x8 ;  /* 0x0000000800007802 */ /* 0x000fe20000000f00 */
[----:B------:R-:W-:Y:S02]  /*1110*/  IMAD.MOV.U32 R4, RZ, RZ, 0x10 ;  /* 0x00000010ff047424 */ /* 0x000fe400078e00ff */
[----:B------:R-:W-:Y:S01]  /*1120*/  IMAD.MOV.U32 R5, RZ, RZ, RZ ;  /* 0x000000ffff057224 */ /* 0x000fe200078e00ff */
[----:B------:R0:W1:Y:S06]  /*1130*/  LDC.64 R6, c[0x4][R0] ;  /* 0x0100000000067b82 */ /* 0x00006c0000000a00 */
[----:B------:R-:W-:-:S07]  /*1140*/  LEPC R20, `(.L_x_19) ;  /* 0x000000001014794e */ /* 0x000fce0000000000 */
[----:B01----:R-:W-:Y:S05]  /*1150*/  CALL.ABS.NOINC R6 ;  /* 0x0000000006007343 */ /* 0x003fea0003c00000 */
.L_x_19:
        /* <DEDUP_REMOVED lines=20> */
[----:B--2---:R0:W-:Y:S02]  /*12a0*/  ST.E desc[UR6][R4.64+0xc], R11 ;  /* 0x00000c0b04007985 */ /* 0x0041e4000c101906 */
.L_x_17:
[----:B------:R-:W-:Y:S05]  /*12b0*/  BSYNC.RECONVERGENT B7 ;  /* 0x0000000000077941 */ /* 0x000fea0003800200 */
.L_x_13:
        /* <DEDUP_REMOVED lines=65> */
.L_x_242:
[----:B------:R-:W-:Y:S05]  /*16d0*/  BRX R4 -0x16e0                                                (*"BRANCH_TARGETS .L_x_243,.L_x_244,.L_x_245"*) ;  /* 0xffffffe804487949 */ /* 0x000fea000383ffff */
.L_x_245:
        /* <DEDUP_REMOVED lines=8> */
.L_x_22:
[----:B------:R-:W-:Y:S05]  /*1760*/  BSYNC.RELIABLE B6 ;  /* 0x0000000000067941 */ /* 0x000fea0003800100 */
.L_x_21:
[----:B------:R-:W-:Y:S01]  /*1770*/  MOV R0, 0x8 ;  /* 0x0000000800007802 */ /* 0x000fe20000000f00 */
[----:B------:R-:W-:Y:S02]  /*1780*/  IMAD.MOV.U32 R4, RZ, RZ, 0x10 ;  /* 0x00000010ff047424 */ /* 0x000fe400078e00ff */
[----:B------:R-:W-:Y:S01]  /*1790*/  IMAD.MOV.U32 R5, RZ, RZ, RZ ;  /* 0x000000ffff057224 */ /* 0x000fe200078e00ff */
[----:B------:R0:W1:Y:S06]  /*17a0*/  LDC.64 R6, c[0x4][R0] ;  /* 0x0100000000067b82 */ /* 0x00006c0000000a00 */
[----:B------:R-:W-:-:S07]  /*17b0*/  LEPC R20, `(.L_x_23) ;  /* 0x000000001014794e */ /* 0x000fce0000000000 */
[----:B01----:R-:W-:Y:S05]  /*17c0*/  CALL.ABS.NOINC R6 ;  /* 0x0000000006007343 */ /* 0x003fea0003c00000 */
.L_x_23:
        /* <DEDUP_REMOVED lines=9> */
[----:B------:R-:W2:Y:S04]  /*1860*/  LDG.E R3, desc[UR8][R22.64+0x18] ;  /* 0x0000180816037981 */ /* 0x000ea8000c1e1900 */
[----:B--2---:R1:W-:Y:S04]  /*1870*/  ST.E desc[UR6][R4.64+0x8], R3 ;  /* 0x0000080304007985 */ /* 0x0043e8000c101906 */
[----:B------:R-:W2:Y:S01]  /*1880*/  LDG.E R11, desc[UR8][R22.64+0x1c] ;  /* 0x00001c08160b7981 */ /* 0x000ea2000c1e1900 */
[----:B------:R-:W-:-:S03]  /*1890*/  IMAD.U32 R12, RZ, RZ, UR4 ;  /* 0x00000004ff0c7e24 */ /* 0x000fc6000f8e00ff */
[----:B--2---:R1:W-:Y:S01]  /*18a0*/  ST.E desc[UR6][R4.64+0xc], R11 ;  /* 0x00000c0b04007985 */ /* 0x0043e2000c101906 */
[----:B------:R-:W-:Y:S05]  /*18b0*/  BRA `(.L_x_24) ;  /* 0x0000000000e47947 */ /* 0x000fea0003800000 */
.L_x_244:
[----:B------:R-:W-:Y:S05]  /*18c0*/  BREAK.RELIABLE B6 ;  /* 0x0000000000067942 */ /* 0x000fea0003800100 */
[----:B------:R-:W-:Y:S01]  /*18d0*/  MOV R0, 0x8 ;  /* 0x0000000800007802 */ /* 0x000fe20000000f00 */
[----:B------:R-:W-:Y:S02]  /*18e0*/  IMAD.MOV.U32 R4, RZ, RZ, 0x10 ;  /* 0x00000010ff047424 */ /* 0x000fe400078e00ff */
[----:B------:R-:W-:Y:S01]  /*18f0*/  IMAD.MOV.U32 R5, RZ, RZ, RZ ;  /* 0x000000ffff057224 */ /* 0x000fe200078e00ff */
[----:B------:R0:W1:Y:S06]  /*1900*/  LDC.64 R6, c[0x4][R0] ;  /* 0x0100000000067b82 */ /* 0x00006c0000000a00 */
[----:B------:R-:W-:-:S07]  /*1910*/  LEPC R20, `(.L_x_25) ;  /* 0x000000001014794e */ /* 0x000fce0000000000 */
[----:B01----:R-:W-:Y:S05]  /*1920*/  CALL.ABS.NOINC R6 ;  /* 0x0000000006007343 */ /* 0x003fea0003c00000 */
.L_x_25:
        /* <DEDUP_REMOVED lines=9> */
[----:B------:R-:W3:Y:S01]  /*19c0*/  LDG.E R3, desc[UR8][R22.64+0x18] ;  /* 0x0000180816037981 */ /* 0x000ee2000c1e1900 */
[----:B------:R-:W-:Y:S02]  /*19d0*/  R2UR UR4, R28 ;  /* 0x000000001c0472ca */ /* 0x000fe400000e0000 */
[----:B------:R-:W-:-:S13]  /*19e0*/  R2UR UR5, R29 ;  /* 0x000000001d0572ca */ /* 0x000fda00000e0000 */
[----:B---3--:R2:W-:Y:S04]  /*19f0*/  ST.E desc[UR4][R4.64+0x8], R3 ;  /* 0x0000080304007985 */ /* 0x0085e8000c101904 */
[----:B------:R-:W3:Y:S01]  /*1a00*/  LDG.E R11, desc[UR6][R22.64+0x1c] ;  /* 0x00001c06160b7981 */ /* 0x000ee2000c1e1900 */
[----:B------:R-:W-:-:S04]  /*1a10*/  UIADD3 UR4, UP0, UPT, UR44, 0x10, URZ ;  /* 0x000000102c047890 */ /* 0x000fc8000ff1e0ff */
[----:B------:R-:W-:Y:S02]  /*1a20*/  UIADD3.X UR5, UPT, UPT, URZ, UR45, URZ, UP0, !UPT ;  /* 0x0000002dff057290 */ /* 0x000fe400087fe4ff */
[----:B------:R-:W-:Y:S02]  /*1a30*/  IMAD.U32 R8, RZ, RZ, UR4 ;  /* 0x00000004ff087e24 */ /* 0x000fe4000f8e00ff */
[----:B------:R-:W-:Y:S02]  /*1a40*/  IMAD.U32 R12, RZ, RZ, UR4 ;  /* 0x00000004ff0c7e24 */ /* 0x000fe4000f8e00ff */
[----:B------:R-:W-:-:S05]  /*1a50*/  IMAD.U32 R9, RZ, RZ, UR5 ;  /* 0x00000005ff097e24 */ /* 0x000fca000f8e00ff */
[----:B------:R2:W-:Y:S04]  /*1a60*/  ST.E.64 desc[UR8][R4.64], R8 ;  /* 0x0000000804007985 */ /* 0x0005e8000c101b08 */
[----:B---3--:R2:W-:Y:S01]  /*1a70*/  ST.E desc[UR6][R4.64+0xc], R11 ;  /* 0x00000c0b04007985 */ /* 0x0085e2000c101906 */
[----:B------:R-:W-:Y:S05]  /*1a80*/  BRA `(.L_x_24) ;  /* 0x0000000000707947 */ /* 0x000fea0003800000 */
.L_x_243:
[----:B------:R-:W-:Y:S05]  /*1a90*/  BREAK.RELIABLE B6 ;  /* 0x0000000000067942 */ /* 0x000fea0003800100 */
[----:B------:R-:W-:Y:S01]  /*1aa0*/  MOV R0, 0x8 ;  /* 0x0000000800007802 */ /* 0x000fe20000000f00 */
[----:B------:R-:W-:Y:S02]  /*1ab0*/  IMAD.MOV.U32 R4, RZ, RZ, 0x10 ;  /* 0x00000010ff047424 */ /* 0x000fe400078e00ff */
[----:B------:R-:W-:Y:S01]  /*1ac0*/  IMAD.MOV.U32 R5, RZ, RZ, RZ ;  /* 0x000000ffff057224 */ /* 0x000fe200078e00ff */
[----:B------:R0:W1:Y:S06]  /*1ad0*/  LDC.64 R6, c[0x4][R0] ;  /* 0x0100000000067b82 */ /* 0x00006c0000000a00 */
[----:B------:R-:W-:-:S07]  /*1ae0*/  LEPC R20, `(.L_x_26) ;  /* 0x000000001014794e */ /* 0x000fce0000000000 */
[----:B01----:R-:W-:Y:S05]  /*1af0*/  CALL.ABS.NOINC R6 ;  /* 0x0000000006007343 */ /* 0x003fea0003c00000 */
.L_x_26:
        /* <DEDUP_REMOVED lines=21> */
.L_x_24:
[----:B------:R-:W-:Y:S05]  /*1c50*/  BSYNC.RECONVERGENT B7 ;  /* 0x0000000000077941 */ /* 0x000fea0003800200 */
.L_x_20:
        /* <DEDUP_REMOVED lines=65> */
.L_x_246:
[----:B------:R-:W-:Y:S05]  /*2070*/  BRX R4 -0x2080                                                (*"BRANCH_TARGETS .L_x_247,.L_x_248,.L_x_249"*) ;  /* 0xffffffdc04e07949 */ /* 0x000fea000383ffff */
.L_x_249:
        /* <DEDUP_REMOVED lines=8> */
.L_x_29:
[----:B------:R-:W-:Y:S05]  /*2100*/  BSYNC.RELIABLE B6 ;  /* 0x0000000000067941 */ /* 0x000fea0003800100 */
.L_x_28:
[----:B------:R-:W-:Y:S01]  /*2110*/  MOV R0, 0x8 ;  /* 0x0000000800007802 */ /* 0x000fe20000000f00 */
[----:B------:R-:W-:Y:S02]  /*2120*/  IMAD.MOV.U32 R4, RZ, RZ, 0x10 ;  /* 0x00000010ff047424 */ /* 0x000fe400078e00ff */
[----:B------:R-:W-:Y:S01]  /*2130*/  IMAD.MOV.U32 R5, RZ, RZ, RZ ;  /* 0x000000ffff057224 */ /* 0x000fe200078e00ff */
[----:B------:R0:W1:Y:S06]  /*2140*/  LDC.64 R6, c[0x4][R0] ;  /* 0x0100000000067b82 */ /* 0x00006c0000000a00 */
[----:B------:R-:W-:-:S07]  /*2150*/  LEPC R20, `(.L_x_30) ;  /* 0x000000001014794e */ /* 0x000fce0000000000 */
[----:B01----:R-:W-:Y:S05]  /*2160*/  CALL.ABS.NOINC R6 ;  /* 0x0000000006007343 */ /* 0x003fea0003c00000 */
.L_x_30:
        /* <DEDUP_REMOVED lines=15> */
.L_x_248:
[----:B------:R-:W-:Y:S05]  /*2260*/  BREAK.RELIABLE B6 ;  /* 0x0000000000067942 */ /* 0x000fea0003800100 */
[----:B------:R-:W-:Y:S01]  /*2270*/  MOV R0, 0x8 ;  /* 0x0000000800007802 */ /* 0x000fe20000000f00 */
[----:B------:R-:W-:Y:S02]  /*2280*/  IMAD.MOV.U32 R4, RZ, RZ, 0x10 ;  /* 0x00000010ff047424 */ /* 0x000fe400078e00ff */
[----:B------:R-:W-:Y:S01]  /*2290*/  IMAD.MOV.U32 R5, RZ, RZ, RZ ;  /* 0x000000ffff057224 */ /* 0x000fe200078e00ff */
[----:B------:R0:W1:Y:S06]  /*22a0*/  LDC.64 R6, c[0x4][R0] ;  /* 0x0100000000067b82 */ /* 0x00006c0000000a00 */
[----:B------:R-:W-:-:S07]  /*22b0*/  LEPC R20, `(.L_x_32) ;  /* 0x000000001014794e */ /* 0x000fce0000000000 */
[----:B01----:R-:W-:Y:S05]  /*22c0*/  CALL.ABS.NOINC R6 ;  /* 0x0000000006007343 */ /* 0x003fea0003c00000 */
.L_x_32:
        /* <DEDUP_REMOVED lines=22> */
.L_x_247:
[----:B------:R-:W-:Y:S05]  /*2430*/  BREAK.RELIABLE B6 ;  /* 0x0000000000067942 */ /* 0x000fea0003800100 */
[----:B------:R-:W-:Y:S01]  /*2440*/  MOV R0, 0x8 ;  /* 0x0000000800007802 */ /* 0x000fe20000000f00 */
[----:B------:R-:W-:Y:S02]  /*2450*/  IMAD.MOV.U32 R4, RZ, RZ, 0x10 ;  /* 0x00000010ff047424 */ /* 0x000fe400078e00ff */
[----:B------:R-:W-:Y:S01]  /*2460*/  IMAD.MOV.U32 R5, RZ, RZ, RZ ;  /* 0x000000ffff057224 */ /* 0x000fe200078e00ff */
[----:B------:R0:W1:Y:S06]  /*2470*/  LDC.64 R6, c[0x4][R0] ;  /* 0x0100000000067b82 */ /* 0x00006c0000000a00 */
[----:B------:R-:W-:-:S07]  /*2480*/  LEPC R20, `(.L_x_33) ;  /* 0x000000001014794e */ /* 0x000fce0000000000 */
[----:B01----:R-:W-:Y:S05]  /*2490*/  CALL.ABS.NOINC R6 ;  /* 0x0000000006007343 */ /* 0x003fea0003c00000 */
.L_x_33:
        /* <DEDUP_REMOVED lines=21> */
.L_x_31:
[----:B------:R-:W-:Y:S05]  /*25f0*/  BSYNC.RECONVERGENT B7 ;  /* 0x0000000000077941 */ /* 0x000fea0003800200 */
.L_x_27:
        /* <DEDUP_REMOVED lines=23> */
[----:B------:R-:W5:Y:S01]  /*2770*/  LD.E.U8 R23, desc[UR8][R4.64+0x6] ;  /* 0x0000060804177980 */ /* 0x000f62000c101100 */
[----:B------:R-:W-:-:S02]  /*2780*/  R2UR UR22, R28 ;  /* 0x000000001c1672ca */ /* 0x000fc400000e0000 */
[----:B------:R-:W-:Y:S01]  /*2790*/  R2UR UR23, R29 ;  /* 0x000000001d1772ca */ /* 0x000fe200000e0000 */
[----:B------:R-:W5:Y:S04]  /*27a0*/  LD.E.U8 R31, desc[UR10][R4.64+0x7] ;  /* 0x0000070a041f7980 */ /* 0x000f68000c101100 */
[----:B------:R-:W5:Y:S04]  /*27b0*/  LD.E.U8 R33, desc[UR12][R4.64+0x9] ;  /* 0x0000090c04217980 */ /* 0x000f68000c101100 */
[----:B------:R-:W5:Y:S04]  /*27c0*/  LD.E.U8 R35, desc[UR14][R4.64+0xa] ;  /* 0x00000a0e04237980 */ /* 0x000f68000c101100 */
[----:B------:R-:W5:Y:S04]  /*27d0*/  LD.E.U8 R37, desc[UR16][R4.64+0xb] ;  /* 0x00000b1004257980 */ /* 0x000f68000c101100 */
[----:B------:R-:W5:Y:S04]  /*27e0*/  LD.E.U8 R39, desc[UR18][R4.64+0xd] ;  /* 0x00000d1204277980 */ /* 0x000f68000c101100 */
[----:B------:R-:W5:Y:S04]  /*27f0*/  LD.E.U8 R41, desc[UR20][R4.64+0xe] ;  /* 0x00000e1404297980 */ /* 0x000f68000c101100 */
[----:B------:R-:W5:Y:S01]  /*2800*/  LD.E.U8 R43, desc[UR22][R4.64+0xf] ;  /* 0x00000f16042b7980 */ /* 0x000f62000c101100 */
[----:B------:R-:W-:-:S02]  /*2810*/  IMAD.U32 R6, RZ, RZ, UR48 ;  /* 0x00000030ff067e24 */ /* 0x000fc4000f8e00ff */
[----:B------:R-:W-:-:S03]  /*2820*/  VIADD R17, R17, 0x4 ;  /* 0x0000000411117836 */ /* 0x000fc60000000000 */
[----:B------:R-:W-:Y:S02]  /*2830*/  LOP3.LUT R0, R6, 0x7ffffffc, RZ, 0xc0, !PT ;  /* 0x7ffffffc06007812 */ /* 0x000fe400078ec0ff */
[C---:B------:R-:W-:Y:S02]  /*2840*/  R2UR UR24, R28.reuse ;  /* 0x000000001c1872ca */ /* 0x040fe400000e0000 */
[C---:B------:R-:W-:Y:S02]  /*2850*/  R2UR UR25, R29.reuse ;  /* 0x000000001d1972ca */ /* 0x040fe400000e0000 */
[C---:B------:R-:W-:Y:S02]  /*2860*/  R2UR UR26, R28.reuse ;  /* 0x000000001c1a72ca */ /* 0x040fe400000e0000 */
[----:B------:R-:W-:Y:S02]  /*2870*/  R2UR UR27, R29 ;  /* 0x000000001d1b72ca */ /* 0x000fe400000e0000 */
[----:B------:R-:W-:-:S02]  /*2880*/  R2UR UR28, R28 ;  /* 0x000000001c1c72ca */ /* 0x000fc400000e0000 */
[----:B------:R-:W-:Y:S02]  /*2890*/  R2UR UR29, R29 ;  /* 0x000000001d1d72ca */ /* 0x000fe400000e0000 */
[----:B------:R-:W-:Y:S01]  /*28a0*/  ISETP.NE.AND P0, PT, R17, R0, PT ;  /* 0x000000001100720c */ /* 0x000fe20003f05270 */
        /* <DEDUP_REMOVED lines=15> */
[----:B------:R1:W-:Y:S01]  /*29a0*/  ST.E.U8 desc[UR28][R24.64+0x3f], R43 ;  /* 0x00003f2b18007985 */ /* 0x0003e2000c10111c */
[----:B------:R-:W-:Y:S05]  /*29b0*/  @P0 BRA `(.L_x_34) ;  /* 0xffffffd800440947 */ /* 0x000fea000383ffff */
[----:B------:R-:W-:Y:S05]  /*29c0*/  BSYNC.RECONVERGENT B8 ;  /* 0x0000000000087941 */ /* 0x000fea0003800200 */
.L_x_3:
[----:B------:R-:W-:-:S07]  /*29d0*/  IMAD.MOV.U32 R17, RZ, RZ, R0 ;  /* 0x000000ffff117224 */ /* 0x000fce00078e0000 */
.L_x_2:
[----:B------:R-:W-:Y:S01]  /*29e0*/  LOP3.LUT P0, RZ, R6, 0x3, RZ, 0xc0, !PT ;  /* 0x0000000306ff7812 */ /* 0x000fe2000780c0ff */
[----:B------:R-:W-:-:S12]  /*29f0*/  BSSY.RECONVERGENT B8, `(.L_x_35) ;  /* 0x00000a7000087945 */ /* 0x000fd80003800200 */
[----:B------:R-:W-:Y:S05]  /*2a00*/  @!P0 BRA `(.L_x_36) ;  /* 0x0000000800948947 */ /* 0x000fea0003800000 */
[----:B-1----:R-:W-:-:S07]  /*2a10*/  IMAD.MOV.U32 R24, RZ, RZ, RZ ;  /* 0x000000ffff187224 */ /* 0x002fce00078e00ff */
.L_x_44:
[----:B--2---:R-:W1:Y:S01]  /*2a20*/  LDC.64 R22, c[0x0][0x380] ;  /* 0x0000e000ff167b82 */ /* 0x004e620000000a00 */
[----:B0-----:R-:W-:Y:S02]  /*2a30*/  R2UR UR4, R28 ;  /* 0x000000001c0472ca */ /* 0x001fe400000e0000 */
[----:B------:R-:W-:Y:S01]  /*2a40*/  R2UR UR5, R29 ;  /* 0x000000001d0572ca */ /* 0x000fe200000e0000 */
[----:B-1----:R-:W-:-:S12]  /*2a50*/  IMAD.WIDE.U32 R22, R17, 0xc, R22 ;  /* 0x0000000c11167825 */ /* 0x002fd800078e0016 */
[----:B------:R-:W2:Y:S01]  /*2a60*/  LDG.E R0, desc[UR4][R22.64+0x8] ;  /* 0x0000080416007981 */ /* 0x000ea2000c1e1900 */
[----:B------:R-:W-:Y:S04]  /*2a70*/  BSSY.RECONVERGENT B7, `(.L_x_37) ;  /* 0x0000061000077945 */ /* 0x000fe80003800200 */
[----:B------:R-:W-:Y:S01]  /*2a80*/  BSSY.RELIABLE B6, `(.L_x_38) ;  /* 0x0000011000067945 */ /* 0x000fe20003800100 */
[----:B--2---:R-:W-:-:S13]  /*2a90*/  ISETP.NE.AND P0, PT, R0, RZ, PT ;  /* 0x000000ff0000720c */ /* 0x004fda0003f05270 */
[----:B------:R-:W-:Y:S05]  /*2aa0*/  @!P0 BRA `(.L_x_39) ;  /* 0x0000000000388947 */ /* 0x000fea0003800000 */
[----:B------:R-:W-:-:S05]  /*2ab0*/  IMAD.MOV.U32 R3, RZ, RZ, -0x1 ;  /* 0xffffffffff037424 */ /* 0x000fca00078e00ff */
[----:B------:R-:W-:-:S05]  /*2ac0*/  VIADDMNMX.U32 R0, R0, R3, 0x2, PT ;  /* 0x0000000200007446 */ /* 0x000fca0003800003 */
[----:B------:R-:W-:-:S04]  /*2ad0*/  IMAD.SHL.U32 R0, R0, 0x4, RZ ;  /* 0x0000000400007824 */ /* 0x000fc800078e00ff */
[----:B------:R-:W0:Y:S02]  /*2ae0*/  LDC R4, c[0x2][R0+0x5c] ;  /* 0x0080170000047b82 */ /* 0x000e240000000800 */
[----:B0-----:R-:W-:-:S04]  /*2af0*/  SHF.R.S32.HI R5, RZ, 0x1f, R4 ;  /* 0x0000001fff057819 */ /* 0x001fc80000011404 */
.L_x_250:
[----:B------:R-:W-:Y:S05]  /*2b00*/  BRX R4 -0x2b10                                                (*"BRANCH_TARGETS .L_x_251,.L_x_252,.L_x_253"*) ;  /* 0xffffffd4043c7949 */ /* 0x000fea000383ffff */
.L_x_253:
        /* <DEDUP_REMOVED lines=8> */
.L_x_39:
[----:B------:R-:W-:Y:S05]  /*2b90*/  BSYNC.RELIABLE B6 ;  /* 0x0000000000067941 */ /* 0x000fea0003800100 */
.L_x_38:
[----:B------:R-:W-:Y:S01]  /*2ba0*/  MOV R0, 0x8 ;  /* 0x0000000800007802 */ /* 0x000fe20000000f00 */
[----:B------:R-:W-:Y:S02]  /*2bb0*/  IMAD.MOV.U32 R4, RZ, RZ, 0x10 ;  /* 0x00000010ff047424 */ /* 0x000fe400078e00ff */
[----:B------:R-:W-:Y:S01]  /*2bc0*/  IMAD.MOV.U32 R5, RZ, RZ, RZ ;  /* 0x000000ffff057224 */ /* 0x000fe200078e00ff */
[----:B------:R0:W1:Y:S06]  /*2bd0*/  LDC.64 R6, c[0x4][R0] ;  /* 0x0100000000067b82 */ /* 0x00006c0000000a00 */
[----:B------:R-:W-:-:S07]  /*2be0*/  LEPC R20, `(.L_x_40) ;  /* 0x000000001014794e */ /* 0x000fce0000000000 */
[----:B01----:R-:W-:Y:S05]  /*2bf0*/  CALL.ABS.NOINC R6 ;  /* 0x0000000006007343 */ /* 0x003fea0003c00000 */
.L_x_40:
        /* <DEDUP_REMOVED lines=15> */
.L_x_252:
[----:B------:R-:W-:Y:S05]  /*2cf0*/  BREAK.RELIABLE B6 ;  /* 0x0000000000067942 */ /* 0x000fea0003800100 */
[----:B------:R-:W-:Y:S01]  /*2d00*/  MOV R0, 0x8 ;  /* 0x0000000800007802 */ /* 0x000fe20000000f00 */
[----:B------:R-:W-:Y:S02]  /*2d10*/  IMAD.MOV.U32 R4, RZ, RZ, 0x10 ;  /* 0x00000010ff047424 */ /* 0x000fe400078e00ff */
[----:B------:R-:W-:Y:S01]  /*2d20*/  IMAD.MOV.U32 R5, RZ, RZ, RZ ;  /* 0x000000ffff057224 */ /* 0x000fe200078e00ff */
[----:B------:R0:W1:Y:S06]  /*2d30*/  LDC.64 R6, c[0x4][R0] ;  /* 0x0100000000067b82 */ /* 0x00006c0000000a00 */
[----:B------:R-:W-:-:S07]  /*2d40*/  LEPC R20, `(.L_x_42) ;  /* 0x000000001014794e */ /* 0x000fce0000000000 */
[----:B01----:R-:W-:Y:S05]  /*2d50*/  CALL.ABS.NOINC R6 ;  /* 0x0000000006007343 */ /* 0x003fea0003c00000 */
.L_x_42:
        /* <DEDUP_REMOVED lines=22> */
.L_x_251:
[----:B------:R-:W-:Y:S05]  /*2ec0*/  BREAK.RELIABLE B6 ;  /* 0x0000000000067942 */ /* 0x000fea0003800100 */
[----:B------:R-:W-:Y:S01]  /*2ed0*/  MOV R0, 0x8 ;  /* 0x0000000800007802 */ /* 0x000fe20000000f00 */
[----:B------:R-:W-:Y:S02]  /*2ee0*/  IMAD.MOV.U32 R4, RZ, RZ, 0x10 ;  /* 0x00000010ff047424 */ /* 0x000fe400078e00ff */
[----:B------:R-:W-:Y:S01]  /*2ef0*/  IMAD.MOV.U32 R5, RZ, RZ, RZ ;  /* 0x000000ffff057224 */ /* 0x000fe200078e00ff */
[----:B------:R0:W1:Y:S06]  /*2f00*/  LDC.64 R6, c[0x4][R0] ;  /* 0x0100000000067b82 */ /* 0x00006c0000000a00 */
[----:B------:R-:W-:-:S07]  /*2f10*/  LEPC R20, `(.L_x_43) ;  /* 0x000000001014794e */ /* 0x000fce0000000000 */
[----:B01----:R-:W-:Y:S05]  /*2f20*/  CALL.ABS.NOINC R6 ;  /* 0x0000000006007343 */ /* 0x003fea0003c00000 */
.L_x_43:
        /* <DEDUP_REMOVED lines=21> */
.L_x_41:
[----:B------:R-:W-:Y:S05]  /*3080*/  BSYNC.RECONVERGENT B7 ;  /* 0x0000000000077941 */ /* 0x000fea0003800200 */
.L_x_37:
[C---:B------:R-:W-:Y:S02]  /*3090*/  R2UR UR4, R28.reuse ;  /* 0x000000001c0472ca */ /* 0x040fe400000e0000 */
[C---:B------:R-:W-:Y:S02]  /*30a0*/  R2UR UR5, R29.reuse ;  /* 0x000000001d0572ca */ /* 0x040fe400000e0000 */
[C---:B------:R-:W-:Y:S02]  /*30b0*/  R2UR UR6, R28.reuse ;  /* 0x000000001c0672ca */ /* 0x040fe400000e0000 */
[C---:B------:R-:W-:Y:S02]  /*30c0*/  R2UR UR7, R29.reuse ;  /* 0x000000001d0772ca */ /* 0x040fe400000e0000 */
[----:B------:R-:W-:Y:S02]  /*30d0*/  R2UR UR8, R28 ;  /* 0x000000001c0872ca */ /* 0x000fe400000e0000 */
[----:B------:R-:W-:-:S05]  /*30e0*/  R2UR UR9, R29 ;  /* 0x000000001d0972ca */ /* 0x000fca00000e0000 */
[----:B01----:R-:W3:Y:S01]  /*30f0*/  LD.E.U8 R9, desc[UR4][R4.64+0x1] ;  /* 0x0000010404097980 */ /* 0x003ee2000c101100 */
[C---:B------:R-:W-:Y:S02]  /*3100*/  R2UR UR10, R28.reuse ;  /* 0x000000001c0a72ca */ /* 0x040fe400000e0000 */
[C---:B------:R-:W-:Y:S01]  /*3110*/  R2UR UR11, R29.reuse ;  /* 0x000000001d0b72ca */ /* 0x040fe200000e0000 */
[----:B------:R-:W4:Y:S01]  /*3120*/  LD.E.U8 R13, desc[UR6][R4.64+0x2] ;  /* 0x00000206040d7980 */ /* 0x000f22000c101100 */
[C---:B------:R-:W-:Y:S02]  /*3130*/  R2UR UR12, R28.reuse ;  /* 0x000000001c0c72ca */ /* 0x040fe400000e0000 */
[C---:B------:R-:W-:Y:S01]  /*3140*/  R2UR UR13, R29.reuse ;  /* 0x000000001d0d72ca */ /* 0x040fe200000e0000 */
[----:B------:R-:W5:Y:S01]  /*3150*/  LD.E.U8 R15, desc[UR8][R4.64+0x3] ;  /* 0x00000308040f7980 */ /* 0x000f62000c101100 */
[C---:B------:R-:W-:Y:S02]  /*3160*/  R2UR UR14, R28.reuse ;  /* 0x000000001c0e72ca */ /* 0x040fe400000e0000 */
[----:B------:R-:W-:Y:S01]  /*3170*/  R2UR UR15, R29 ;  /* 0x000000001d0f72ca */ /* 0x000fe200000e0000 */
[----:B------:R-:W5:Y:S01]  /*3180*/  LD.E.U8 R21, desc[UR4][R4.64+0x4] ;  /* 0x0000040404157980 */ /* 0x000f62000c101100 */
        /* <DEDUP_REMOVED lines=16> */
[----:B------:R-:W5:Y:S01]  /*3290*/  LD.E.U8 R43, desc[UR22][R4.64+0xf] ;  /* 0x00000f16042b7980 */ /* 0x000f62000c101100 */
[----:B--2---:R-:W-:-:S05]  /*32a0*/  IMAD.WIDE.U32 R6, R17, 0x10, R26 ;  /* 0x0000001011067825 */ /* 0x004fca00078e001a */
[----:B------:R2:W-:Y:S01]  /*32b0*/  ST.E.U8 desc[UR4][R6.64], R0 ;  /* 0x0000000006007985 */ /* 0x0005e2000c101104 */
[----:B------:R-:W-:Y:S01]  /*32c0*/  VIADD R24, R24, 0x1 ;  /* 0x0000000118187836 */ /* 0x000fe20000000000 */
[C---:B------:R-:W-:Y:S02]  /*32d0*/  R2UR UR24, R28.reuse ;  /* 0x000000001c1872ca */ /* 0x040fe400000e0000 */
[C---:B------:R-:W-:Y:S02]  /*32e0*/  R2UR UR25, R29.reuse ;  /* 0x000000001d1972ca */ /* 0x040fe400000e0000 */
[C---:B------:R-:W-:Y:S02]  /*32f0*/  R2UR UR26, R28.reuse ;  /* 0x000000001c1a72ca */ /* 0x040fe400000e0000 */
[----:B------:R-:W-:Y:S02]  /*3300*/  R2UR UR27, R29 ;  /* 0x000000001d1b72ca */ /* 0x000fe400000e0000 */
[----:B------:R-:W-:-:S02]  /*3310*/  R2UR UR28, R28 ;  /* 0x000000001c1c72ca */ /* 0x000fc400000e0000 */
[----:B------:R-:W-:Y:S01]  /*3320*/  R2UR UR29, R29 ;  /* 0x000000001d1d72ca */ /* 0x000fe200000e0000 */
[----:B------:R2:W-:Y:S01]  /*3330*/  ST.E.U8 desc[UR14][R6.64+0x8], R3 ;  /* 0x0000080306007985 */ /* 0x0005e2000c10110e */
[----:B------:R-:W-:-:S03]  /*3340*/  VIADD R17, R17, 0x1 ;  /* 0x0000000111117836 */ /* 0x000fc60000000000 */
[----:B------:R2:W-:Y:S04]  /*3350*/  ST.E.U8 desc[UR22][R6.64+0xc], R11 ;  /* 0x00000c0b06007985 */ /* 0x0005e8000c101116 */
[----:B---3--:R2:W-:Y:S01]  /*3360*/  ST.E.U8 desc[UR4][R6.64+0x1], R9 ;  /* 0x0000010906007985 */ /* 0x0085e2000c101104 */
[----:B------:R-:W-:-:S06]  /*3370*/  ULOP3.LUT UR4, UR49, 0x3, URZ, 0xc0, !UPT ;  /* 0x0000000331047892 */ /* 0x000fcc000f8ec0ff */
[----:B------:R-:W-:Y:S01]  /*3380*/  ISETP.NE.AND P0, PT, R24, UR4, PT ;  /* 0x0000000418007c0c */ /* 0x000fe2000bf05270 */
        /* <DEDUP_REMOVED lines=13> */
.L_x_36:
[----:B------:R-:W-:Y:S05]  /*3460*/  BSYNC.RECONVERGENT B8 ;  /* 0x0000000000087941 */ /* 0x000fea0003800200 */
.L_x_35:
[----:B--2---:R-:W-:Y:S01]  /*3470*/  MOV R0, 0x0 ;  /* 0x0000000000007802 */ /* 0x004fe20000000f00 */
[----:B------:R2:W-:Y:S01]  /*3480*/  STL.64 [R1], R18 ;  /* 0x0000001201007387 */ /* 0x0005e20000100a00 */
[----:B------:R-:W3:Y:S01]  /*3490*/  LDCU.64 UR4, c[0x4][0x48] ;  /* 0x01000900ff0477ac */ /* 0x000ee20008000a00 */
[----:B------:R-:W-:Y:S01]  /*34a0*/  IMAD.MOV.U32 R6, RZ, RZ, R16 ;  /* 0x000000ffff067224 */ /* 0x000fe200078e0010 */
[----:B-1----:R2:W1:Y:S01]  /*34b0*/  LDC.64 R8, c[0x4][R0] ;  /* 0x0100000000087b82 */ /* 0x0024620000000a00 */
[----:B------:R-:W-:Y:S02]  /*34c0*/  IMAD.MOV.U32 R7, RZ, RZ, R2 ;  /* 0x000000ffff077224 */ /* 0x000fe400078e0002 */
[----:B---3--:R-:W-:Y:S02]  /*34d0*/  IMAD.U32 R4, RZ, RZ, UR4 ;  /* 0x00000004ff047e24 */ /* 0x008fe4000f8e00ff */
[----:B--2---:R-:W-:-:S07]  /*34e0*/  IMAD.U32 R5, RZ, RZ, UR5 ;  /* 0x00000005ff057e24 */ /* 0x004fce000f8e00ff */
[----:B------:R-:W-:-:S07]  /*34f0*/  LEPC R20, `(.L_x_45) ;  /* 0x000000001014794e */ /* 0x000fce0000000000 */
[----:B01----:R-:W-:Y:S05]  /*3500*/  CALL.ABS.NOINC R8 ;  /* 0x0000000008007343 */ /* 0x003fea0003c00000 */
.L_x_45:
[----:B------:R-:W0:Y:S01]  /*3510*/  LDCU UR4, c[0x0][0x388] ;  /* 0x00007100ff0477ac */ /* 0x000e220008000800 */
[----:B------:R-:W-:Y:S01]  /*3520*/  IMAD.MOV.U32 R24, RZ, RZ, RZ ;  /* 0x000000ffff187224 */ /* 0x000fe200078e00ff */
[----:B0-----:R-:W-:-:S09]  /*3530*/  UISETP.GE.U32.AND UP0, UPT, UR4, 0x10, UPT ;  /* 0x000000100400788c */ /* 0x001fd2000bf06070 */
[----:B------:R-:W-:Y:S05]  /*3540*/  BRA.U !UP0, `(.L_x_46) ;  /* 0x0000001508947547 */ /* 0x000fea000b800000 */
[----:B------:R-:W-:Y:S01]  /*3550*/  ULOP3.LUT UR4, UR4, 0x7ffffff0, URZ, 0xc0, !UPT ;  /* 0x7ffffff004047892 */ /* 0x000fe2000f8ec0ff */
[----:B------:R-:W-:Y:S01]  /*3560*/  IADD3 R18, P0, PT, R26, 0x80, RZ ;  /* 0x000000801a127810 */ /* 0x000fe20007f1e0ff */
[----:B------:R-:W-:Y:S02]  /*3570*/  BSSY.RECONVERGENT B7, `(.L_x_46) ;  /* 0x0000162000077945 */ /* 0x000fe40003800200 */
[----:B------:R-:W-:Y:S02]  /*3580*/  UIADD3 UR4, UPT, UPT, -UR4, URZ, URZ ;  /* 0x000000ff04047290 */ /* 0x000fe4000fffe1ff */
[----:B------:R-:W-:-:S04]  /*3590*/  IMAD.X R19, RZ, RZ, R27, P0 ;  /* 0x000000ffff137224 */ /* 0x000fc800000e061b */
[----:B------:R-:W-:-:S07]  /*35a0*/  IMAD.U32 R22, RZ, RZ, UR4 ;  /* 0x00000004ff167e24 */ /* 0x000fce000f8e00ff */
.L_x_79:
[----:B------:R-:W-:Y:S02]  /*35b0*/  R2UR UR4, R28 ;  /* 0x000000001c0472ca */ /* 0x000fe400000e0000 */
[----:B------:R-:W-:-:S13]  /*35c0*/  R2UR UR5, R29 ;  /* 0x000000001d0572ca */ /* 0x000fda00000e0000 */
[----:B------:R-:W2:Y:S04]  /*35d0*/  LD.E.64 R6, desc[UR4][R18.64+-0x80] ;  /* 0xffff800412067980 */ /* 0x000ea8000c101b00 */
[----:B--2---:R-:W2:Y:S01]  /*35e0*/  LD.E R6, desc[UR4][R6.64] ;  /* 0x0000000406067980 */ /* 0x004ea2000c101900 */
[----:B------:R-:W0:Y:S01]  /*35f0*/  LDCU UR4, c[0x0][0x388] ;  /* 0x00007100ff0477ac */ /* 0x000e220008000800 */
[----:B------:R-:W-:Y:S01]  /*3600*/  VIADD R22, R22, 0x10 ;  /* 0x0000001016167836 */ /* 0x000fe20000000000 */
[----:B------:R-:W-:Y:S01]  /*3610*/  IADD3 R4, P0, PT, R18, -0x80, RZ ;  /* 0xffffff8012047810 */ /* 0x000fe20007f1e0ff */
[----:B------:R-:W-:Y:S01]  /*3620*/  BSSY.RECONVERGENT B6, `(.L_x_47) ;  /* 0x000000a000067945 */ /* 0x000fe20003800200 */
[----:B------:R-:W-:Y:S01]  /*3630*/  MOV R20, 0x36c0 ;  /* 0x000036c000147802 */ /* 0x000fe20000000f00 */
[----:B------:R-:W-:Y:S01]  /*3640*/  IMAD.MOV.U32 R21, RZ, RZ, 0x0 ;  /* 0x00000000ff157424 */ /* 0x000fe200078e00ff */
[----:B------:R-:W-:-:S02]  /*3650*/  ISETP.NE.AND P1, PT, R22, RZ, PT ;  /* 0x000000ff1600720c */ /* 0x000fc40003f25270 */
[----:B------:R-:W-:Y:S02]  /*3660*/  IADD3.X R5, PT, PT, R19, -0x1, RZ, P0, !PT ;  /* 0xffffffff13057810 */ /* 0x000fe400007fe4ff */
[----:B------:R-:W-:Y:S01]  /*3670*/  P2R R25, PR, RZ, 0x2 ;  /* 0x00000002ff197803 */ /* 0x000fe20000000000 */
[----:B0-----:R-:W-:-:S06]  /*3680*/  ULOP3.LUT UR4, UR4, 0x7ffffff0, URZ, 0xc0, !UPT ;  /* 0x7ffffff004047892 */ /* 0x001fcc000f8ec0ff */
[----:B------:R-:W-:Y:S01]  /*3690*/  IMAD.U32 R24, RZ, RZ, UR4 ;  /* 0x00000004ff187e24 */ /* 0x000fe2000f8e00ff */
[----:B--2---:R0:W1:Y:S06]  /*36a0*/  LDC.64 R8, c[0x2][R6] ;  /* 0x0080000006087b82 */ /* 0x00406c0000000a00 */
[----:B01----:R-:W-:Y:S05]  /*36b0*/  CALL.REL.NOINC R8 `(_Z19inst_obj_dev_kernelP11PolygonInfoi) ;  /* 0xffffffc808507344 */ /* 0x003fea0003c3ffff */
[----:B------:R-:W-:Y:S05]  /*36c0*/  BSYNC.RECONVERGENT B6 ;  /* 0x0000000000067941 */ /* 0x000fea0003800200 */
.L_x_47:
[----:B------:R-:W0:Y:S01]  /*36d0*/  LDCU UR4, c[0x0][0x2f8] ;  /* 0x00005f00ff0477ac */ /* 0x000e220008000800 */
[----:B------:R-:W-:Y:S01]  /*36e0*/  MOV R0, 0x0 ;  /* 0x0000000000007802 */ /* 0x000fe20000000f00 */
[----:B------:R-:W-:Y:S02]  /*36f0*/  IMAD.MOV.U32 R6, RZ, RZ, R16 ;  /* 0x000000ffff067224 */ /* 0x000fe400078e0010 */
[----:B------:R-:W-:Y:S01]  /*3700*/  IMAD.MOV.U32 R7, RZ, RZ, R2 ;  /* 0x000000ffff077224 */ /* 0x000fe200078e0002 */
[----:B------:R1:W2:Y:S01]  /*3710*/  LDC.64 R8, c[0x4][R0] ;  /* 0x0100000000087b82 */ /* 0x0002a20000000a00 */
[----:B0-----:R-:W-:Y:S01]  /*3720*/  VIADD R23, R16, -UR4 ;  /* 0x8000000410177c36 */ /* 0x001fe20008000000 */
[----:B------:R-:W0:Y:S04]  /*3730*/  LDCU.64 UR4, c[0x4][0x50] ;  /* 0x01000a00ff0477ac */ /* 0x000e280008000a00 */
[----:B------:R3:W-:Y:S01]  /*3740*/  STL [R23], R4 ;  /* 0x0000000417007387 */ /* 0x0007e20000100800 */
[----:B0-----:R-:W-:-:S02]  /*3750*/  IMAD.U32 R5, RZ, RZ, UR5 ;  /* 0x00000005ff057e24 */ /* 0x001fc4000f8e00ff */
[----:B-1-3--:R-:W-:-:S07]  /*3760*/  IMAD.U32 R4, RZ, RZ, UR4 ;  /* 0x00000004ff047e24 */ /* 0x00afce000f8e00ff */
[----:B------:R-:W-:-:S07]  /*3770*/  LEPC R20, `(.L_x_48) ;  /* 0x000000001014794e */ /* 0x000fce0000000000 */
[----:B--2---:R-:W-:Y:S05]  /*3780*/  CALL.ABS.NOINC R8 ;  /* 0x0000000008007343 */ /* 0x004fea0003c00000 */
.L_x_48:
[----:B------:R-:W-:Y:S02]  /*3790*/  R2UR UR4, R28 ;  /* 0x000000001c0472ca */ /* 0x000fe400000e0000 */
[----:B------:R-:W-:-:S13]  /*37a0*/  R2UR UR5, R29 ;  /* 0x000000001d0572ca */ /* 0x000fda00000e0000 */
[----:B------:R-:W2:Y:S04]  /*37b0*/  LD.E.64 R6, desc[UR4][R18.64+-0x70] ;  /* 0xffff900412067980 */ /* 0x000ea8000c101b00 */
[----:B--2---:R-:W2:Y:S01]  /*37c0*/  LD.E R6, desc[UR4][R6.64] ;  /* 0x0000000406067980 */ /* 0x004ea2000c101900 */
[----:B------:R-:W-:Y:S01]  /*37d0*/  IADD3 R4, P0, PT, R18, -0x70, RZ ;  /* 0xffffff9012047810 */ /* 0x000fe20007f1e0ff */
[----:B------:R-:W-:Y:S01]  /*37e0*/  BSSY.RECONVERGENT B6, `(.L_x_49) ;  /* 0x0000006000067945 */ /* 0x000fe20003800200 */
[----:B------:R-:W-:Y:S01]  /*37f0*/  MOV R20, 0x3840 ;  /* 0x0000384000147802 */ /* 0x000fe20000000f00 */
[----:B------:R-:W-:Y:S01]  /*3800*/  IMAD.MOV.U32 R21, RZ, RZ, 0x0 ;  /* 0x00000000ff157424 */ /* 0x000fe200078e00ff */
[----:B------:R-:W-:Y:S01]  /*3810*/  IADD3.X R5, PT, PT, R19, -0x1, RZ, P0, !PT ;  /* 0xffffffff13057810 */ /* 0x000fe200007fe4ff */
[----:B--2---:R0:W1:Y:S08]  /*3820*/  LDC.64 R8, c[0x2][R6] ;  /* 0x0080000006087b82 */ /* 0x0040700000000a00 */
[----:B01----:R-:W-:Y:S05]  /*3830*/  CALL.REL.NOINC R8 `(_Z19inst_obj_dev_kernelP11PolygonInfoi) ;  /* 0xffffffc408f07344 */ /* 0x003fea0003c3ffff */
[----:B------:R-:W-:Y:S05]  /*3840*/  BSYNC.RECONVERGENT B6 ;  /* 0x0000000000067941 */ /* 0x000fea0003800200 */
.L_x_49:
[----:B------:R-:W-:Y:S01]  /*3850*/  MOV R17, 0x0 ;  /* 0x0000000000117802 */ /* 0x000fe20000000f00 */
[----:B------:R-:W0:Y:S01]  /*3860*/  LDCU.64 UR4, c[0x4][0x50] ;  /* 0x01000a00ff0477ac */ /* 0x000e220008000a00 */
[----:B------:R0:W-:Y:S01]  /*3870*/  STL [R23], R4 ;  /* 0x0000000417007387 */ /* 0x0001e20000100800 */
[----:B------:R-:W-:Y:S01]  /*3880*/  IMAD.MOV.U32 R6, RZ, RZ, R16 ;  /* 0x000000ffff067224 */ /* 0x000fe200078e0010 */
[----:B------:R1:W2:Y:S01]  /*3890*/  LDC.64 R8, c[0x4][R17] ;  /* 0x0100000011087b82 */ /* 0x0002a20000000a00 */
[----:B------:R-:W-:Y:S02]  /*38a0*/  IMAD.MOV.U32 R7, RZ, RZ, R2 ;  /* 0x000000ffff077224 */ /* 0x000fe400078e0002 */
[----:B0-----:R-:W-:Y:S02]  /*38b0*/  IMAD.U32 R4, RZ, RZ, UR4 ;  /* 0x00000004ff047e24 */ /* 0x001fe4000f8e00ff */
[----:B-1----:R-:W-:-:S07]  /*38c0*/  IMAD.U32 R5, RZ, RZ, UR5 ;  /* 0x00000005ff057e24 */ /* 0x002fce000f8e00ff */
[----:B------:R-:W-:-:S07]  /*38d0*/  LEPC R20, `(.L_x_50) ;  /* 0x000000001014794e */ /* 0x000fce0000000000 */
[----:B--2---:R-:W-:Y:S05]  /*38e0*/  CALL.ABS.NOINC R8 ;  /* 0x0000000008007343 */ /* 0x004fea0003c00000 */
.L_x_50:
        /* <DEDUP_REMOVED lines=12> */
.L_x_51:
[----:B------:R0:W1:Y:S01]  /*39b0*/  LDC.64 R8, c[0x4][R17] ;  /* 0x0100000011087b82 */ /* 0x0000620000000a00 */
[----:B------:R-:W2:Y:S01]  /*39c0*/  LDCU.64 UR4, c[0x4][0x50] ;  /* 0x01000a00ff0477ac */ /* 0x000ea20008000a00 */
[----:B------:R2:W-:Y:S01]  /*39d0*/  STL [R23], R4 ;  /* 0x0000000417007387 */ /* 0x0005e20000100800 */
[----:B------:R-:W-:Y:S02]  /*39e0*/  IMAD.MOV.U32 R6, RZ, RZ, R16 ;  /* 0x000000ffff067224 */ /* 0x000fe400078e0010 */
[----:B------:R-:W-:Y:S02]  /*39f0*/  IMAD.MOV.U32 R7, RZ, RZ, R2 ;  /* 0x000000ffff077224 */ /* 0x000fe400078e0002 */
[----:B--2---:R-:W-:Y:S02]  /*3a00*/  IMAD.U32 R4, RZ, RZ, UR4 ;  /* 0x00000004ff047e24 */ /* 0x004fe4000f8e00ff */
[----:B0-----:R-:W-:-:S07]  /*3a10*/  IMAD.U32 R5, RZ, RZ, UR5 ;  /* 0x00000005ff057e24 */ /* 0x001fce000f8e00ff */
[----:B------:R-:W-:-:S07]  /*3a20*/  LEPC R20, `(.L_x_52) ;  /* 0x000000001014794e */ /* 0x000fce0000000000 */
[----:B-1----:R-:W-:Y:S05]  /*3a30*/  CALL.ABS.NOINC R8 ;  /* 0x0000000008007343 */ /* 0x002fea0003c00000 */
.L_x_52:
        /* <DEDUP_REMOVED lines=12> */
.L_x_53:
        /* <DEDUP_REMOVED lines=9> */
.L_x_54:
        /* <DEDUP_REMOVED lines=12> */
.L_x_55:
        /* <DEDUP_REMOVED lines=9> */
.L_x_56:
        /* <DEDUP_REMOVED lines=12> */
.L_x_57:
        /* <DEDUP_REMOVED lines=9> */
.L_x_58:
        /* <DEDUP_REMOVED lines=12> */
.L_x_59:
        /* <DEDUP_REMOVED lines=9> */
.L_x_60:
        /* <DEDUP_REMOVED lines=12> */
.L_x_61:
        /* <DEDUP_REMOVED lines=9> */
.L_x_62:
[----:B------:R-:W-:Y:S02]  /*40d0*/  R2UR UR4, R28 ;  /* 0x000000001c0472ca */ /* 0x000fe400000e0000 */
[----:B------:R-:W-:-:S13]  /*40e0*/  R2UR UR5, R29 ;  /* 0x000000001d0572ca */ /* 0x000fda00000e0000 */
[----:B------:R-:W2:Y:S04]  /*40f0*/  LD.E.64 R6, desc[UR4][R18.64] ;  /* 0x0000000412067980 */ /* 0x000ea8000c101b00 */
[----:B--2---:R-:W2:Y:S01]  /*4100*/  LD.E R6, desc[UR4][R6.64] ;  /* 0x0000000406067980 */ /* 0x004ea2000c101900 */
[----:B------:R-:W-:Y:S01]  /*4110*/  BSSY.RECONVERGENT B6, `(.L_x_63) ;  /* 0x0000007000067945 */ /* 0x000fe20003800200 */
[----:B------:R-:W-:Y:S01]  /*4120*/  IMAD.MOV.U32 R4, RZ, RZ, R18 ;  /* 0x000000ffff047224 */ /* 0x000fe200078e0012 */
[----:B------:R-:W-:Y:S01]  /*4130*/  MOV R20, 0x4180 ;  /* 0x0000418000147802 */ /* 0x000fe20000000f00 */
[----:B------:R-:W-:Y:S02]  /*4140*/  IMAD.MOV.U32 R5, RZ, RZ, R19 ;  /* 0x000000ffff057224 */ /* 0x000fe400078e0013 */
[----:B------:R-:W-:Y:S01]  /*4150*/  IMAD.MOV.U32 R21, RZ, RZ, 0x0 ;  /* 0x00000000ff157424 */ /* 0x000fe200078e00ff */
[----:B--2---:R0:W1:Y:S06]  /*4160*/  LDC.64 R8, c[0x2][R6] ;  /* 0x0080000006087b82 */ /* 0x00406c0000000a00 */
[----:B01----:R-:W-:Y:S05]  /*4170*/  CALL.REL.NOINC R8 `(_Z19inst_obj_dev_kernelP11PolygonInfoi) ;  /* 0xffffffbc08a07344 */ /* 0x003fea0003c3ffff */
[----:B------:R-:W-:Y:S05]  /*4180*/  BSYNC.RECONVERGENT B6 ;  /* 0x0000000000067941 */ /* 0x000fea0003800200 */
.L_x_63:
        /* <DEDUP_REMOVED lines=9> */
.L_x_64:
[----:B------:R-:W-:Y:S02]  /*4220*/  R2UR UR4, R28 ;  /* 0x000000001c0472ca */ /* 0x000fe400000e0000 */
[----:B------:R-:W-:-:S13]  /*4230*/  R2UR UR5, R29 ;  /* 0x000000001d0572ca */ /* 0x000fda00000e0000 */
[----:B------:R-:W2:Y:S04]  /*4240*/  LD.E.64 R6, desc[UR4][R18.64+0x10] ;  /* 0x0000100412067980 */ /* 0x000ea8000c101b00 */
[----:B--2---:R-:W2:Y:S01]  /*4250*/  LD.E R6, desc[UR4][R6.64] ;  /* 0x0000000406067980 */ /* 0x004ea2000c101900 */
[----:B------:R-:W-:Y:S01]  /*4260*/  IADD3 R4, P0, PT, R18, 0x10, RZ ;  /* 0x0000001012047810 */ /* 0x000fe20007f1e0ff */
[----:B------:R-:W-:Y:S01]  /*4270*/  BSSY.RECONVERGENT B6, `(.L_x_65) ;  /* 0x0000006000067945 */ /* 0x000fe20003800200 */
[----:B------:R-:W-:Y:S01]  /*4280*/  MOV R20, 0x42d0 ;  /* 0x000042d000147802 */ /* 0x000fe20000000f00 */
[----:B------:R-:W-:Y:S02]  /*4290*/  IMAD.MOV.U32 R21, RZ, RZ, 0x0 ;  /* 0x00000000ff157424 */ /* 0x000fe400078e00ff */
[----:B------:R-:W-:Y:S01]  /*42a0*/  IMAD.X R5, RZ, RZ, R19, P0 ;  /* 0x000000ffff057224 */ /* 0x000fe200000e0613 */
[----:B--2---:R0:W1:Y:S07]  /*42b0*/  LDC.64 R8, c[0x2][R6] ;  /* 0x0080000006087b82 */ /* 0x00406e0000000a00 */
[----:B01----:R-:W-:Y:S05]  /*42c0*/  CALL.REL.NOINC R8 `(_Z19inst_obj_dev_kernelP11PolygonInfoi) ;  /* 0xffffffbc084c7344 */ /* 0x003fea0003c3ffff */
[----:B------:R-:W-:Y:S05]  /*42d0*/  BSYNC.RECONVERGENT B6 ;  /* 0x0000000000067941 */ /* 0x000fea0003800200 */
.L_x_65:
        /* <DEDUP_REMOVED lines=9> */
.L_x_66:
        /* <DEDUP_REMOVED lines=12> */
.L_x_67:
        /* <DEDUP_REMOVED lines=9> */
.L_x_68:
        /* <DEDUP_REMOVED lines=12> */
.L_x_69:
        /* <DEDUP_REMOVED lines=9> */
.L_x_70:
        /* <DEDUP_REMOVED lines=12> */
.L_x_71:
        /* <DEDUP_REMOVED lines=9> */
.L_x_72:
        /* <DEDUP_REMOVED lines=12> */
.L_x_73:
        /* <DEDUP_REMOVED lines=9> */
.L_x_74:
        /* <DEDUP_REMOVED lines=12> */
.L_x_75:
        /* <DEDUP_REMOVED lines=9> */
.L_x_76:
        /* <DEDUP_REMOVED lines=12> */
.L_x_77:
        /* <DEDUP_REMOVED lines=9> */
.L_x_78:
[----:B------:R-:W-:Y:S02]  /*4b50*/  ISETP.NE.AND P6, PT, R25, RZ, PT ;  /* 0x000000ff1900720c */ /* 0x000fe40003fc5270 */
[----:B------:R-:W-:-:S05]  /*4b60*/  IADD3 R18, P0, PT, R18, 0x100, RZ ;  /* 0x0000010012127810 */ /* 0x000fca0007f1e0ff */
[----:B------:R-:W-:-:S06]  /*4b70*/  IMAD.X R19, RZ, RZ, R19, P0 ;  /* 0x000000ffff137224 */ /* 0x000fcc00000e0613 */
[----:B------:R-:W-:Y:S05]  /*4b80*/  @P6 BRA `(.L_x_79) ;  /* 0xffffffe800886947 */ /* 0x000fea000383ffff */
[----:B------:R-:W-:Y:S05]  /*4b90*/  BSYNC.RECONVERGENT B7 ;  /* 0x0000000000077941 */ /* 0x000fea0003800200 */
.L_x_46:
[----:B------:R-:W0:Y:S02]  /*4ba0*/  LDC R18, c[0x0][0x388] ;  /* 0x0000e200ff127b82 */ /* 0x000e240000000800 */
[----:B0-----:R-:W-:-:S13]  /*4bb0*/  LOP3.LUT P0, R0, R18, 0xf, RZ, 0xc0, !PT ;  /* 0x0000000f12007812 */ /* 0x001fda000780c0ff */
[----:B------:R-:W-:Y:S05]  /*4bc0*/  @!P0 EXIT ;  /* 0x000000000000894d */ /* 0x000fea0003800000 */
[----:B------:R-:W-:Y:S02]  /*4bd0*/  ISETP.GE.U32.AND P0, PT, R0, 0x8, PT ;  /* 0x000000080000780c */ /* 0x000fe40003f06070 */
[----:B------:R-:W-:-:S11]  /*4be0*/  LOP3.LUT R18, R18, 0x7, RZ, 0xc0, !PT ;  /* 0x0000000712127812 */ /* 0x000fd600078ec0ff */
[----:B------:R-:W-:Y:S05]  /*4bf0*/  @!P0 BRA `(.L_x_80) ;  /* 0x0000000800ac8947 */ /* 0x000fea0003800000 */
[----:B------:R-:W-:Y:S01]  /*4c00*/  R2UR UR4, R28 ;  /* 0x000000001c0472ca */ /* 0x000fe200000e0000 */
[----:B------:R-:W-:Y:S01]  /*4c10*/  IMAD.WIDE.U32 R22, R24, 0x10, R26 ;  /* 0x0000001018167825 */ /* 0x000fe200078e001a */
        /* <DEDUP_REMOVED lines=11> */
.L_x_81:
        /* <DEDUP_REMOVED lines=10> */
.L_x_82:
        /* <DEDUP_REMOVED lines=12> */
.L_x_83:
        /* <DEDUP_REMOVED lines=9> */
.L_x_84:
        /* <DEDUP_REMOVED lines=12> */
.L_x_85:
        /* <DEDUP_REMOVED lines=9> */
.L_x_86:
        /* <DEDUP_REMOVED lines=12> */
.L_x_87:
        /* <DEDUP_REMOVED lines=9> */
.L_x_88:
        /* <DEDUP_REMOVED lines=12> */
.L_x_89:
        /* <DEDUP_REMOVED lines=9> */
.L_x_90:
        /* <DEDUP_REMOVED lines=12> */
.L_x_91:
        /* <DEDUP_REMOVED lines=9> */
.L_x_92:
        /* <DEDUP_REMOVED lines=12> */
.L_x_93:
        /* <DEDUP_REMOVED lines=9> */
.L_x_94:
        /* <DEDUP_REMOVED lines=12> */
.L_x_95:
        /* <DEDUP_REMOVED lines=9> */
.L_x_96:
[----:B------:R-:W-:-:S07]  /*56a0*/  VIADD R24, R24, 0x8 ;  /* 0x0000000818187836 */ /* 0x000fce0000000000 */
.L_x_80:
[----:B------:R-:W-:-:S13]  /*56b0*/  ISETP.NE.AND P0, PT, R18, RZ, PT ;  /* 0x000000ff1200720c */ /* 0x000fda0003f05270 */
[----:B------:R-:W-:Y:S05]  /*56c0*/  @!P0 EXIT ;  /* 0x000000000000894d */ /* 0x000fea0003800000 */
[----:B------:R-:W-:-:S13]  /*56d0*/  ISETP.GE.U32.AND P0, PT, R18, 0x4, PT ;  /* 0x000000041200780c */ /* 0x000fda0003f06070 */
        /* <DEDUP_REMOVED lines=14> */
.L_x_98:
        /* <DEDUP_REMOVED lines=10> */
.L_x_99:
        /* <DEDUP_REMOVED lines=12> */
.L_x_100:
        /* <DEDUP_REMOVED lines=9> */
.L_x_101:
        /* <DEDUP_REMOVED lines=12> */
.L_x_102:
        /* <DEDUP_REMOVED lines=9> */
.L_x_103:
        /* <DEDUP_REMOVED lines=12> */
.L_x_104:
        /* <DEDUP_REMOVED lines=9> */
.L_x_105:
[----:B------:R-:W-:-:S07]  /*5c50*/  VIADD R24, R24, 0x4 ;  /* 0x0000000418187836 */ /* 0x000fce0000000000 */
.L_x_97:
[----:B------:R-:W0:Y:S02]  /*5c60*/  LDC R0, c[0x0][0x388] ;  /* 0x0000e200ff007b82 */ /* 0x000e240000000800 */
[----:B0-----:R-:W-:-:S13]  /*5c70*/  LOP3.LUT P0, R0, R0, 0x3, RZ, 0xc0, !PT ;  /* 0x0000000300007812 */ /* 0x001fda000780c0ff */
[----:B------:R-:W-:Y:S05]  /*5c80*/  @!P0 EXIT ;  /* 0x000000000000894d */ /* 0x000fea0003800000 */
[----:B------:R-:W-:-:S04]  /*5c90*/  IMAD.WIDE.U32 R18, R24, 0x10, R26 ;  /* 0x0000001018127825 */ /* 0x000fc800078e001a */
[----:B------:R-:W-:Y:S02]  /*5ca0*/  IMAD.MOV.U32 R17, RZ, RZ, R19 ;  /* 0x000000ffff117224 */ /* 0x000fe400078e0013 */
[----:B------:R-:W-:-:S07]  /*5cb0*/  IMAD.MOV R19, RZ, RZ, -R0 ;  /* 0x000000ffff137224 */ /* 0x000fce00078e0a00 */
.L_x_108:
[----:B------:R-:W-:Y:S01]  /*5cc0*/  R2UR UR4, R28 ;  /* 0x000000001c0472ca */ /* 0x000fe200000e0000 */
[----:B------:R-:W-:Y:S01]  /*5cd0*/  IMAD.MOV.U32 R8, RZ, RZ, R18 ;  /* 0x000000ffff087224 */ /* 0x000fe200078e0012 */
[----:B------:R-:W-:Y:S01]  /*5ce0*/  R2UR UR5, R29 ;  /* 0x000000001d0572ca */ /* 0x000fe200000e0000 */
[----:B------:R-:W-:-:S12]  /*5cf0*/  IMAD.MOV.U32 R9, RZ, RZ, R17 ;  /* 0x000000ffff097224 */ /* 0x000fd800078e0011 */
        /* <DEDUP_REMOVED lines=10> */
.L_x_106:
        /* <DEDUP_REMOVED lines=10> */
.L_x_107:
[----:B------:R-:W-:Y:S01]  /*5e40*/  IADD3 R18, P0, PT, R18, 0x10, RZ ;  /* 0x0000001012127810 */ /* 0x000fe20007f1e0ff */
[----:B------:R-:W-:-:S04]  /*5e50*/  VIADD R19, R19, 0x1 ;  /* 0x0000000113137836 */ /* 0x000fc80000000000 */
[----:B------:R-:W-:Y:S01]  /*5e60*/  IMAD.X R17, RZ, RZ, R17, P0 ;  /* 0x000000ffff117224 */ /* 0x000fe200000e0611 */
[----:B------:R-:W-:-:S13]  /*5e70*/  ISETP.NE.AND P0, PT, R19, RZ, PT ;  /* 0x000000ff1300720c */ /* 0x000fda0003f05270 */
[----:B------:R-:W-:Y:S05]  /*5e80*/  @!P0 EXIT ;  /* 0x000000000000894d */ /* 0x000fea0003800000 */
[----:B------:R-:W-:Y:S05]  /*5e90*/  BRA `(.L_x_108) ;  /* 0xfffffffc00887947 */ /* 0x000fea000383ffff */
.L_x_1:
[----:B------:R-:W-:Y:S01]  /*5ea0*/  MOV R0, 0x0 ;  /* 0x0000000000007802 */ /* 0x000fe20000000f00 */
[----:B------:R0:W-:Y:S01]  /*5eb0*/  STL.64 [R1], R18 ;  /* 0x0000001201007387 */ /* 0x0001e20000100a00 */
[----:B------:R-:W1:Y:S01]  /*5ec0*/  LDCU.64 UR4, c[0x4][0x48] ;  /* 0x01000900ff0477ac */ /* 0x000e620008000a00 */
[----:B------:R-:W-:Y:S01]  /*5ed0*/  IMAD.MOV.U32 R6, RZ, RZ, R16 ;  /* 0x000000ffff067224 */ /* 0x000fe200078e0010 */
[----:B------:R0:W2:Y:S01]  /*5ee0*/  LDC.64 R8, c[0x4][R0] ;  /* 0x0100000000087b82 */ /* 0x0000a20000000a00 */
[----:B------:R-:W-:Y:S02]  /*5ef0*/  IMAD.MOV.U32 R7, RZ, RZ, R2 ;  /* 0x000000ffff077224 */ /* 0x000fe400078e0002 */
[----:B-1----:R-:W-:Y:S02]  /*5f00*/  IMAD.U32 R4, RZ, RZ, UR4 ;  /* 0x00000004ff047e24 */ /* 0x002fe4000f8e00ff */
[----:B0-----:R-:W-:-:S07]  /*5f10*/  IMAD.U32 R5, RZ, RZ, UR5 ;  /* 0x00000005ff057e24 */ /* 0x001fce000f8e00ff */
[----:B------:R-:W-:-:S07]  /*5f20*/  LEPC R20, `(.L_x_109) ;  /* 0x000000001014794e */ /* 0x000fce0000000000 */
[----:B--2---:R-:W-:Y:S05]  /*5f30*/  CALL.ABS.NOINC R8 ;  /* 0x0000000008007343 */ /* 0x004fea0003c00000 */
.L_x_109:
[----:B------:R-:W-:Y:S05]  /*5f40*/  EXIT ;  /* 0x000000000000794d */ /* 0x000fea0003800000 */
        .type           $_Z19inst_obj_dev_kernelP11PolygonInfoi$_ZN7Polygon4areaEv,@function
        .size           $_Z19inst_obj_dev_kernelP11PolygonInfoi$_ZN7Polygon4areaEv,($_Z19inst_obj_dev_kernelP11PolygonInfoi$_ZN7Polygon8get_infoEv - $_Z19inst_obj_dev_kernelP11PolygonInfoi$_ZN7Polygon4areaEv)
$_Z19inst_obj_dev_kernelP11PolygonInfoi$_ZN7Polygon4areaEv:
[----:B------:R-:W-:-:S05]  /*5f50*/  VIADD R1, R1, 0xffffffd0 ;  /* 0xffffffd001017836 */ /* 0x000fca0000000000 */
[----:B------:R-:W-:Y:S04]  /*5f60*/  STL [R1+0x28], R25 ;  /* 0x0000281901007387 */ /* 0x000fe80000100800 */
[----:B------:R-:W-:Y:S04]  /*5f70*/  STL [R1+0x24], R24 ;  /* 0x0000241801007387 */ /* 0x000fe80000100800 */
[----:B------:R-:W-:Y:S04]  /*5f80*/  STL [R1+0x20], R23 ;  /* 0x0000201701007387 */ /* 0x000fe80000100800 */
[----:B------:R-:W-:Y:S04]  /*5f90*/  STL [R1+0x1c], R22 ;  /* 0x00001c1601007387 */ /* 0x000fe80000100800 */
[----:B------:R-:W-:Y:S04]  /*5fa0*/  STL [R1+0x10], R17 ;  /* 0x0000101101007387 */ /* 0x000fe80000100800 */
[----:B------:R-:W-:Y:S04]  /*5fb0*/  STL [R1+0xc], R16 ;  /* 0x00000c1001007387 */ /* 0x000fe80000100800 */
[----:B------:R-:W-:Y:S04]  /*5fc0*/  STL [R1+0x8], R2 ;  /* 0x0000080201007387 */ /* 0x000fe80000100800 */
[----:B------:R0:W-:Y:S04]  /*5fd0*/  STL [R1+0x18], R19 ;  /* 0x0000181301007387 */ /* 0x0001e80000100800 */
[----:B------:R1:W-:Y:S01]  /*5fe0*/  STL [R1+0x14], R18 ;  /* 0x0000141201007387 */ /* 0x0003e20000100800 */
[----:B0-----:R-:W-:-:S02]  /*5ff0*/  IMAD.MOV.U32 R19, RZ, RZ, R5 ;  /* 0x000000ffff137224 */ /* 0x001fc400078e0005 */
[----:B-1----:R-:W-:Y:S01]  /*6000*/  IMAD.MOV.U32 R18, RZ, RZ, R4 ;  /* 0x000000ffff127224 */ /* 0x002fe200078e0004 */
[----:B------:R-:W-:Y:S01]  /*6010*/  MOV R2, 0x0 ;  /* 0x0000000000027802 */ /* 0x000fe20000000f00 */
[----:B------:R-:W0:Y:S01]  /*6020*/  LDCU UR4, c[0x0][0x2f8] ;  /* 0x00005f00ff0477ac */ /* 0x000e220008000800 */
[----:B------:R-:W1:Y:S01]  /*6030*/  LDC.64 R24, c[0x0][0x358] ;  /* 0x0000d600ff187b82 */ /* 0x000e620000000a00 */
[----:B------:R-:W-:Y:S01]  /*6040*/  CS2R R6, SRZ ;  /* 0x0000000000067805 */ /* 0x000fe2000001ff00 */
[----:B------:R-:W2:Y:S01]  /*6050*/  LDCU.64 UR6, c[0x4][0x70] ;  /* 0x01000e00ff0677ac */ /* 0x000ea20008000a00 */
[----:B------:R-:W3:Y:S05]  /*6060*/  LDCU UR5, c[0x0][0x2fc] ;  /* 0x00005f80ff0577ac */ /* 0x000eea0008000800 */
[----:B------:R4:W1:Y:S01]  /*6070*/  LDC.64 R8, c[0x4][R2] ;  /* 0x0100000002087b82 */ /* 0x0008620000000a00 */
[----:B0-----:R-:W-:Y:S01]  /*6080*/  IADD3 R16, P0, PT, R1, UR4, RZ ;  /* 0x0000000401107c10 */ /* 0x001fe2000ff1e0ff */
[----:B--2---:R-:W-:-:S02]  /*6090*/  IMAD.U32 R4, RZ, RZ, UR6 ;  /* 0x00000006ff047e24 */ /* 0x004fc4000f8e00ff */
[----:B------:R-:W-:Y:S02]  /*60a0*/  IMAD.U32 R5, RZ, RZ, UR7 ;  /* 0x00000007ff057e24 */ /* 0x000fe4000f8e00ff */
[----:B---3--:R-:W-:Y:S02]  /*60b0*/  IMAD.X R17, RZ, RZ, UR5, P0 ;  /* 0x00000005ff117e24 */ /* 0x008fe400080e06ff */
[----:B------:R-:W-:Y:S02]  /*60c0*/  IMAD.MOV.U32 R22, RZ, RZ, R20 ;  /* 0x000000ffff167224 */ /* 0x000fe400078e0014 */
[----:B----4-:R-:W-:-:S07]  /*60d0*/  IMAD.MOV.U32 R23, RZ, RZ, R21 ;  /* 0x000000ffff177224 */ /* 0x010fce00078e0015 */
[----:B------:R-:W-:-:S07]  /*60e0*/  LEPC R20, `(.L_x_110) ;  /* 0x000000001014794e */ /* 0x000fce0000000000 */
[----:B-1----:R-:W-:Y:S05]  /*60f0*/  CALL.ABS.NOINC R8 ;  /* 0x0000000008007343 */ /* 0x002fea0003c00000 */
.L_x_110:
[----:B------:R-:W-:Y:S01]  /*6100*/  R2UR UR4, R24 ;  /* 0x00000000180472ca */ /* 0x000fe200000e0000 */
[----:B------:R-:W-:Y:S01]  /*6110*/  IMAD.MOV.U32 R20, RZ, RZ, R22 ;  /* 0x000000ffff147224 */ /* 0x000fe200078e0016 */
[----:B------:R-:W-:Y:S01]  /*6120*/  R2UR UR5, R25 ;  /* 0x00000000190572ca */ /* 0x000fe200000e0000 */
[----:B------:R-:W-:-:S12]  /*6130*/  IMAD.MOV.U32 R21, RZ, RZ, R23 ;  /* 0x000000ffff157224 */ /* 0x000fd800078e0017 */
[----:B------:R-:W2:Y:S01]  /*6140*/  LD.E.64 R8, desc[UR4][R18.64+0x8] ;  /* 0x0000080412087980 */ /* 0x000ea2000c101b00 */
[----:B------:R-:W0:Y:S01]  /*6150*/  LDC.64 R2, c[0x4][R2] ;  /* 0x0100000002027b82 */ /* 0x000e220000000a00 */
[----:B------:R-:W1:Y:S01]  /*6160*/  LDCU.64 UR4, c[0x4][0x78] ;  /* 0x01000f00ff0477ac */ /* 0x000e620008000a00 */
[----:B------:R-:W-:Y:S02]  /*6170*/  IMAD.MOV.U32 R6, RZ, RZ, R16 ;  /* 0x000000ffff067224 */ /* 0x000fe400078e0010 */
[----:B------:R-:W-:Y:S02]  /*6180*/  IMAD.MOV.U32 R7, RZ, RZ, R17 ;  /* 0x000000ffff077224 */ /* 0x000fe400078e0011 */
[----:B-1----:R-:W-:Y:S02]  /*6190*/  IMAD.U32 R4, RZ, RZ, UR4 ;  /* 0x00000004ff047e24 */ /* 0x002fe4000f8e00ff */
[----:B------:R-:W-:Y:S01]  /*61a0*/  IMAD.U32 R5, RZ, RZ, UR5 ;  /* 0x00000005ff057e24 */ /* 0x000fe2000f8e00ff */
[----:B--2---:R1:W-:Y:S01]  /*61b0*/  STL.64 [R1], R8 ;  /* 0x0000000801007387 */ /* 0x0043e20000100a00 */
[----:B------:R-:W-:-:S02]  /*61c0*/  IMAD.MOV.U32 R16, RZ, RZ, R20 ;  /* 0x000000ffff107224 */ /* 0x000fc400078e0014 */
[----:B0-----:R-:W-:-:S07]  /*61d0*/  IMAD.MOV.U32 R17, RZ, RZ, R21 ;  /* 0x000000ffff117224 */ /* 0x001fce00078e0015 */
[----:B------:R-:W-:-:S07]  /*61e0*/  LEPC R20, `(.L_x_111) ;  /* 0x000000001014794e */ /* 0x000fce0000000000 */
[----:B-1----:R-:W-:Y:S05]  /*61f0*/  CALL.ABS.NOINC R2 ;  /* 0x0000000002007343 */ /* 0x002fea0003c00000 */
.L_x_111:
[----:B------:R-:W-:Y:S01]  /*6200*/  IMAD.MOV.U32 R20, RZ, RZ, R16 ;  /* 0x000000ffff147224 */ /* 0x000fe200078e0010 */
[----:B------:R-:W2:Y:S01]  /*6210*/  LDL R2, [R1+0x8] ;  /* 0x0000080001027983 */ /* 0x000ea20000100800 */
[----:B------:R-:W-:Y:S02]  /*6220*/  IMAD.MOV.U32 R21, RZ, RZ, R17 ;  /* 0x000000ffff157224 */ /* 0x000fe400078e0011 */
[----:B------:R-:W-:Y:S01]  /*6230*/  IMAD.MOV.U32 R4, RZ, RZ, RZ ;  /* 0x000000ffff047224 */ /* 0x000fe200078e00ff */
[----:B------:R-:W2:Y:S04]  /*6240*/  LDL R16, [R1+0xc] ;  /* 0x00000c0001107983 */ /* 0x000ea80000100800 */
[----:B------:R-:W2:Y:S04]  /*6250*/  LDL R17, [R1+0x10] ;  /* 0x0000100001117983 */ /* 0x000ea80000100800 */
[----:B------:R-:W2:Y:S04]  /*6260*/  LDL R18, [R1+0x14] ;  /* 0x0000140001127983 */ /* 0x000ea80000100800 */
[----:B------:R-:W2:Y:S04]  /*6270*/  LDL R19, [R1+0x18] ;  /* 0x0000180001137983 */ /* 0x000ea80000100800 */
[----:B------:R-:W2:Y:S04]  /*6280*/  LDL R22, [R1+0x1c] ;  /* 0x00001c0001167983 */ /* 0x000ea80000100800 */
[----:B------:R-:W2:Y:S04]  /*6290*/  LDL R23, [R1+0x20] ;  /* 0x0000200001177983 */ /* 0x000ea80000100800 */
[----:B------:R-:W2:Y:S04]  /*62a0*/  LDL R24, [R1+0x24] ;  /* 0x0000240001187983 */ /* 0x000ea80000100800 */
[----:B------:R0:W2:Y:S02]  /*62b0*/  LDL R25, [R1+0x28] ;  /* 0x0000280001197983 */ /* 0x0000a40000100800 */
[----:B0-----:R-:W-:Y:S01]  /*62c0*/  VIADD R1, R1, 0x30 ;  /* 0x0000003001017836 */ /* 0x001fe20000000000 */
[----:B--2---:R-:W-:Y:S06]  /*62d0*/  RET.REL.NODEC R20 `(_Z19inst_obj_dev_kernelP11PolygonInfoi) ;  /* 0xffffff9c14487950 */ /* 0x004fec0003c3ffff */
        .type           $_Z19inst_obj_dev_kernelP11PolygonInfoi$_ZN7Polygon8get_infoEv,@function
        .size           $_Z19inst_obj_dev_kernelP11PolygonInfoi$_ZN7Polygon8get_infoEv,($_Z19inst_obj_dev_kernelP11PolygonInfoi$_ZN8Triangle4areaEv - $_Z19inst_obj_dev_kernelP11PolygonInfoi$_ZN7Polygon8get_infoEv)
$_Z19inst_obj_dev_kernelP11PolygonInfoi$_ZN7Polygon8get_infoEv:
[----:B------:R-:W-:Y:S02]  /*62e0*/  VIADD R1, R1, 0xfffffff8 ;  /* 0xfffffff801017836 */ /* 0x000fe40000000000 */
[----:B------:R-:W-:-:S03]  /*62f0*/  IMAD.MOV.U32 R3, RZ, RZ, R5 ;  /* 0x000000ffff037224 */ /* 0x000fc600078e0005 */
[----:B------:R0:W-:Y:S02]  /*6300*/  STL [R1], R2 ;  /* 0x0000000201007387 */ /* 0x0001e40000100800 */
[----:B0-----:R-:W-:Y:S01]  /*6310*/  IMAD.MOV.U32 R2, RZ, RZ, R4 ;  /* 0x000000ffff027224 */ /* 0x001fe200078e0004 */
[----:B------:R-:W0:Y:S04]  /*6320*/  LDCU.64 UR4, c[0x0][0x358] ;  /* 0x00006b00ff0477ac */ /* 0x000e280008000a00 */
[----:B0-----:R-:W2:Y:S01]  /*6330*/  LD.E.64 R4, desc[UR4][R2.64+0x8] ;  /* 0x0000080402047980 */ /* 0x001ea2000c101b00 */
[----:B------:R-:W-:-:S03]  /*6340*/  IMAD.MOV.U32 R6, RZ, RZ, RZ ;  /* 0x000000ffff067224 */ /* 0x000fc600078e00ff */
[----:B------:R0:W2:Y:S02]  /*6350*/  LDL R2, [R1] ;  /* 0x0000000001027983 */ /* 0x0000a40000100800 */
[----:B0-----:R-:W-:Y:S01]  /*6360*/  VIADD R1, R1, 0x8 ;  /* 0x0000000801017836 */ /* 0x001fe20000000000 */
[----:B--2---:R-:W-:Y:S06]  /*6370*/  RET.REL.NODEC R20 `(_Z19inst_obj_dev_kernelP11PolygonInfoi) ;  /* 0xffffff9c14207950 */ /* 0x004fec0003c3ffff */
        .type           $_Z19inst_obj_dev_kernelP11PolygonInfoi$_ZN8Triangle4areaEv,@function
        .size           $_Z19inst_obj_dev_kernelP11PolygonInfoi$_ZN8Triangle4areaEv,($_Z19inst_obj_dev_kernelP11PolygonInfoi$_ZN8Triangle8get_infoEv - $_Z19inst_obj_dev_kernelP11PolygonInfoi$_ZN8Triangle4areaEv)
$_Z19inst_obj_dev_kernelP11PolygonInfoi$_ZN8Triangle4areaEv:
[----:B------:R-:W-:Y:S02]  /*6380*/  VIADD R1, R1, 0xfffffff8 ;  /* 0xfffffff801017836 */ /* 0x000fe40000000000 */
[----:B------:R-:W-:-:S03]  /*6390*/  IMAD.MOV.U32 R3, RZ, RZ, R5 ;  /* 0x000000ffff037224 */ /* 0x000fc600078e0005 */
[----:B------:R0:W-:Y:S02]  /*63a0*/  STL [R1], R2 ;  /* 0x0000000201007387 */ /* 0x0001e40000100800 */
[----:B0-----:R-:W-:Y:S01]  /*63b0*/  IMAD.MOV.U32 R2, RZ, RZ, R4 ;  /* 0x000000ffff027224 */ /* 0x001fe200078e0004 */
[----:B------:R-:W0:Y:S05]  /*63c0*/  LDCU.64 UR4, c[0x0][0x358] ;  /* 0x00006b00ff0477ac */ /* 0x000e2a0008000a00 */
[----:B0-----:R-:W2:Y:S02]  /*63d0*/  LD.E.64 R2, desc[UR4][R2.64+0x8] ;  /* 0x0000080402027980 */ /* 0x001ea4000c101b00 */
[----:B--2---:R-:W-:-:S02]  /*63e0*/  IMAD R4, R2, R3, RZ ;  /* 0x0000000302047224 */ /* 0x004fc400078e02ff */
[----:B------:R0:W2:Y:S03]  /*63f0*/  LDL R2, [R1] ;  /* 0x0000000001027983 */ /* 0x0000a60000100800 */
[----:B------:R-:W-:-:S04]  /*6400*/  LEA.HI R4, R4, R4, RZ, 0x1 ;  /* 0x0000000404047211 */ /* 0x000fc800078f08ff */
[----:B------:R-:W-:Y:S01]  /*6410*/  SHF.R.S32.HI R4, RZ, 0x1, R4 ;  /* 0x00000001ff047819 */ /* 0x000fe20000011404 */
[----:B0-----:R-:W-:Y:S01]  /*6420*/  VIADD R1, R1, 0x8 ;  /* 0x0000000801017836 */ /* 0x001fe20000000000 */
[----:B--2---:R-:W-:Y:S06]  /*6430*/  RET.REL.NODEC R20 `(_Z19inst_obj_dev_kernelP11PolygonInfoi) ;  /* 0xffffff9814f07950 */ /* 0x004fec0003c3ffff */
        .type           $_Z19inst_obj_dev_kernelP11PolygonInfoi$_ZN8Triangle8get_infoEv,@function
        .size           $_Z19inst_obj_dev_kernelP11PolygonInfoi$_ZN8Triangle8get_infoEv,($_Z19inst_obj_dev_kernelP11PolygonInfoi$_ZN9Rectangle4areaEv - $_Z19inst_obj_dev_kernelP11PolygonInfoi$_ZN8Triangle8get_infoEv)
$_Z19inst_obj_dev_kernelP11PolygonInfoi$_ZN8Triangle8get_infoEv:
[----:B------:R-:W-:-:S05]  /*6440*/  VIADD R1, R1, 0xffffffe0 ;  /* 0xffffffe001017836 */ /* 0x000fca0000000000 */
[----:B------:R-:W-:Y:S04]  /*6450*/  STL [R1+0x18], R23 ;  /* 0x0000181701007387 */ /* 0x000fe80000100800 */
[----:B------:R-:W-:Y:S04]  /*6460*/  STL [R1+0x14], R22 ;  /* 0x0000141601007387 */ /* 0x000fe80000100800 */
[----:B------:R-:W-:Y:S04]  /*6470*/  STL [R1+0x10], R19 ;  /* 0x0000101301007387 */ /* 0x000fe80000100800 */
[----:B------:R-:W-:Y:S04]  /*6480*/  STL [R1+0xc], R18 ;  /* 0x00000c1201007387 */ /* 0x000fe80000100800 */
[----:B------:R-:W-:Y:S04]  /*6490*/  STL [R1], R2 ;  /* 0x0000000201007387 */ /* 0x000fe80000100800 */
[----:B------:R0:W-:Y:S04]  /*64a0*/  STL [R1+0x8], R17 ;  /* 0x0000081101007387 */ /* 0x0001e80000100800 */
[----:B------:R1:W-:Y:S01]  /*64b0*/  STL [R1+0x4], R16 ;  /* 0x0000041001007387 */ /* 0x0003e20000100800 */
[----:B0-----:R-:W-:-:S02]  /*64c0*/  IMAD.MOV.U32 R17, RZ, RZ, R5 ;  /* 0x000000ffff117224 */ /* 0x001fc400078e0005 */
[----:B-1----:R-:W-:Y:S01]  /*64d0*/  IMAD.MOV.U32 R16, RZ, RZ, R4 ;  /* 0x000000ffff107224 */ /* 0x002fe200078e0004 */
[----:B------:R-:W-:Y:S01]  /*64e0*/  MOV R0, 0x0 ;  /* 0x0000000000007802 */ /* 0x000fe20000000f00 */
[----:B------:R-:W0:Y:S01]  /*64f0*/  LDC.64 R22, c[0x0][0x358] ;  /* 0x0000d600ff167b82 */ /* 0x000e220000000a00 */
[----:B------:R-:W1:Y:S01]  /*6500*/  LDCU.64 UR4, c[0x4][0x88] ;  /* 0x01001100ff0477ac */ /* 0x000e620008000a00 */
[----:B------:R-:W-:-:S06]  /*6510*/  CS2R R6, SRZ ;  /* 0x0000000000067805 */ /* 0x000fcc000001ff00 */
[----:B------:R2:W3:Y:S01]  /*6520*/  LDC.64 R2, c[0x4][R0] ;  /* 0x0100000000027b82 */ /* 0x0004e20000000a00 */
[----:B-1----:R-:W-:Y:S02]  /*6530*/  IMAD.U32 R4, RZ, RZ, UR4 ;  /* 0x00000004ff047e24 */ /* 0x002fe4000f8e00ff */
[----:B------:R-:W-:Y:S02]  /*6540*/  IMAD.U32 R5, RZ, RZ, UR5 ;  /* 0x00000005ff057e24 */ /* 0x000fe4000f8e00ff */
[----:B------:R-:W-:Y:S02]  /*6550*/  IMAD.MOV.U32 R18, RZ, RZ, R20 ;  /* 0x000000ffff127224 */ /* 0x000fe400078e0014 */
[----:B--2---:R-:W-:-:S07]  /*6560*/  IMAD.MOV.U32 R19, RZ, RZ, R21 ;  /* 0x000000ffff137224 */ /* 0x004fce00078e0015 */
[----:B------:R-:W-:-:S07]  /*6570*/  LEPC R20, `(.L_x_112) ;  /* 0x000000001014794e */ /* 0x000fce0000000000 */
[----:B0--3--:R-:W-:Y:S05]  /*6580*/  CALL.ABS.NOINC R2 ;  /* 0x0000000002007343 */ /* 0x009fea0003c00000 */
.L_x_112:
[----:B------:R-:W-:Y:S01]  /*6590*/  R2UR UR4, R22 ;  /* 0x00000000160472ca */ /* 0x000fe200000e0000 */
[----:B------:R-:W-:Y:S01]  /*65a0*/  IMAD.MOV.U32 R20, RZ, RZ, R18 ;  /* 0x000000ffff147224 */ /* 0x000fe200078e0012 */
[----:B------:R-:W-:Y:S01]  /*65b0*/  R2UR UR5, R23 ;  /* 0x00000000170572ca */ /* 0x000fe200000e0000 */
[----:B------:R-:W-:Y:S01]  /*65c0*/  IMAD.MOV.U32 R21, RZ, RZ, R19 ;  /* 0x000000ffff157224 */ /* 0x000fe200078e0013 */
[----:B------:R-:W2:Y:S04]  /*65d0*/  LDL R2, [R1] ;  /* 0x0000000001027983 */ /* 0x000ea80000100800 */
[----:B------:R-:W2:Y:S04]  /*65e0*/  LDL R18, [R1+0xc] ;  /* 0x00000c0001127983 */ /* 0x000ea80000100800 */
[----:B------:R-:W2:Y:S04]  /*65f0*/  LDL R19, [R1+0x10] ;  /* 0x0000100001137983 */ /* 0x000ea80000100800 */
[----:B------:R-:W2:Y:S01]  /*6600*/  LD.E.64 R4, desc[UR4][R16.64+0x8] ;  /* 0x0000080410047980 */ /* 0x000ea2000c101b00 */
[----:B------:R-:W-:-:S03]  /*6610*/  IMAD.MOV.U32 R6, RZ, RZ, 0x2 ;  /* 0x00000002ff067424 */ /* 0x000fc600078e00ff */
[----:B------:R-:W2:Y:S04]  /*6620*/  LDL R22, [R1+0x14] ;  /* 0x0000140001167983 */ /* 0x000ea80000100800 */
[----:B------:R-:W2:Y:S04]  /*6630*/  LDL R23, [R1+0x18] ;  /* 0x0000180001177983 */ /* 0x000ea80000100800 */
[----:B------:R-:W2:Y:S04]  /*6640*/  LDL R16, [R1+0x4] ;  /* 0x0000040001107983 */ /* 0x000ea80000100800 */
[----:B------:R0:W2:Y:S02]  /*6650*/  LDL R17, [R1+0x8] ;  /* 0x0000080001117983 */ /* 0x0000a40000100800 */
[----:B0-----:R-:W-:Y:S01]  /*6660*/  VIADD R1, R1, 0x20 ;  /* 0x0000002001017836 */ /* 0x001fe20000000000 */
[----:B--2---:R-:W-:Y:S06]  /*6670*/  RET.REL.NODEC R20 `(_Z19inst_obj_dev_kernelP11PolygonInfoi) ;  /* 0xffffff9814607950 */ /* 0x004fec0003c3ffff */
        .type           $_Z19inst_obj_dev_kernelP11PolygonInfoi$_ZN9Rectangle4areaEv,@function
        .size           $_Z19inst_obj_dev_kernelP11PolygonInfoi$_ZN9Rectangle4areaEv,($_Z19inst_obj_dev_kernelP11PolygonInfoi$_ZN9Rectangle8get_infoEv - $_Z19inst_obj_dev_kernelP11PolygonInfoi$_ZN9Rectangle4areaEv)
$_Z19inst_obj_dev_kernelP11PolygonInfoi$_ZN9Rectangle4areaEv:
[----:B------:R-:W-:Y:S02]  /*6680*/  VIADD R1, R1, 0xfffffff8 ;  /* 0xfffffff801017836 */ /* 0x000fe40000000000 */
[----:B------:R-:W-:-:S03]  /*6690*/  IMAD.MOV.U32 R3, RZ, RZ, R5 ;  /* 0x000000ffff037224 */ /* 0x000fc600078e0005 */
[----:B------:R0:W-:Y:S02]  /*66a0*/  STL [R1], R2 ;  /* 0x0000000201007387 */ /* 0x0001e40000100800 */
[----:B0-----:R-:W-:Y:S01]  /*66b0*/  IMAD.MOV.U32 R2, RZ, RZ, R4 ;  /* 0x000000ffff027224 */ /* 0x001fe200078e0004 */
[----:B------:R-:W0:Y:S05]  /*66c0*/  LDCU.64 UR4, c[0x0][0x358] ;  /* 0x00006b00ff0477ac */ /* 0x000e2a0008000a00 */
[----:B0-----:R-:W2:Y:S02]  /*66d0*/  LD.E.64 R2, desc[UR4][R2.64+0x8] ;  /* 0x0000080402027980 */ /* 0x001ea4000c101b00 */
[----:B--2---:R-:W-:-:S02]  /*66e0*/  IMAD R4, R2, R3, RZ ;  /* 0x0000000302047224 */ /* 0x004fc400078e02ff */
[----:B------:R0:W2:Y:S02]  /*66f0*/  LDL R2, [R1] ;  /* 0x0000000001027983 */ /* 0x0000a40000100800 */
[----:B0-----:R-:W-:Y:S01]  /*6700*/  VIADD R1, R1, 0x8 ;  /* 0x0000000801017836 */ /* 0x001fe20000000000 */
[----:B--2---:R-:W-:Y:S06]  /*6710*/  RET.REL.NODEC R20 `(_Z19inst_obj_dev_kernelP11PolygonInfoi) ;  /* 0xffffff9814387950 */ /* 0x004fec0003c3ffff */
        .type           $_Z19inst_obj_dev_kernelP11PolygonInfoi$_ZN9Rectangle8get_infoEv,@function
        .size           $_Z19inst_obj_dev_kernelP11PolygonInfoi$_ZN9Rectangle8get_infoEv,(.L_x_270 - $_Z19inst_obj_dev_kernelP11PolygonInfoi$_ZN9Rectangle8get_infoEv)
$_Z19inst_obj_dev_kernelP11PolygonInfoi$_ZN9Rectangle8get_infoEv:
        /* <DEDUP_REMOVED lines=21> */
.L_x_113:
        /* <DEDUP_REMOVED lines=15> */
.L_x_114:
[----:B------:R-:W-:-:S00]  /*6960*/  BRA `(.L_x_114) ;  /* 0xfffffffc00fc7947 */ /* 0x000fc0000383ffff */
[----:B------:R-:W-:-:S00]  /*6970*/  NOP ;  /* 0x0000000000007918 */ /* 0x000fc00000000000 */
        /* <DEDUP_REMOVED lines=8> */
.L_x_270:


//--------------------- .text._Z6kernelv          --------------------------
	.section	.text._Z6kernelv,"ax",@progbits
	.align	128
.text._Z6kernelv:
        .type           _Z6kernelv,@function
        .size           _Z6kernelv,(.L_x_277 - _Z6kernelv)
        .other          _Z6kernelv,@"STO_CUDA_ENTRY STV_DEFAULT"
_Z6kernelv:
[----:B------:R-:W0:Y:S08]  /*0000*/  LDC R1, c[0x0][0x37c] ;  /* 0x0000df00ff017b82 */ /* 0x000e300000000800 */
[----:B------:R-:W1:Y:S01]  /*0010*/  LDC.64 R2, c[0x4][0x28] ;  /* 0x01000a00ff027b82 */ /* 0x000e620000000a00 */
[----:B------:R-:W1:Y:S01]  /*0020*/  LDCU.64 UR36, c[0x0][0x358] ;  /* 0x00006b00ff2477ac */ /* 0x000e620008000a00 */
[----:B0-----:R-:W-:Y:S01]  /*0030*/  VIADD R1, R1, 0xffffffe8 ;  /* 0xffffffe801017836 */ /* 0x001fe20000000000 */
[----:B-1----:R-:W2:Y:S01]  /*0040*/  LDG.E.64 R2, desc[UR36][R2.64] ;  /* 0x0000002402027981 */ /* 0x002ea2000c1e1b00 */
[----:B------:R-:W0:Y:S04]  /*0050*/  LDCU UR5, c[0x0][0x2fc] ;  /* 0x00005f80ff0577ac */ /* 0x000e280008000800 */
[----:B------:R-:W1:Y:S01]  /*0060*/  LDC R5, c[0x0][0x360] ;  /* 0x0000d800ff057b82 */ /* 0x000e620000000800 */
[----:B------:R-:W1:Y:S01]  /*0070*/  S2R R16, SR_TID.X ;  /* 0x0000000000107919 */ /* 0x000e620000002100 */
[----:B------:R-:W3:Y:S01]  /*0080*/  LDCU UR4, c[0x0][0x2f8] ;  /* 0x00005f00ff0477ac */ /* 0x000ee20008000800 */
[----:B------:R-:W4:Y:S05]  /*0090*/  S2R R17, SR_TID.Y ;  /* 0x0000000000117919 */ /* 0x000f2a0000002200 */
[----:B------:R-:W1:Y:S08]  /*00a0*/  S2UR UR6, SR_CTAID.X ;  /* 0x00000000000679c3 */ /* 0x000e700000002500 */
[----:B------:R-:W4:Y:S01]  /*00b0*/  S2UR UR7, SR_CTAID.Y ;  /* 0x00000000000779c3 */ /* 0x000f220000002600 */
[----:B---3--:R-:W-:-:S07]  /*00c0*/  IADD3 R18, P1, PT, R1, UR4, RZ ;  /* 0x0000000401127c10 */ /* 0x008fce000ff3e0ff */
[----:B------:R-:W4:Y:S01]  /*00d0*/  LDC R0, c[0x0][0x364] ;  /* 0x0000d900ff007b82 */ /* 0x000f220000000800 */
[----:B-1----:R-:W-:Y:S02]  /*00e0*/  IMAD R16, R5, UR6, R16 ;  /* 0x0000000605107c24 */ /* 0x002fe4000f8e0210 */
[----:B----4-:R-:W-:Y:S01]  /*00f0*/  IMAD R17, R0, UR7, R17 ;  /* 0x0000000700117c24 */ /* 0x010fe2000f8e0211 */
[----:B--2---:R-:W-:Y:S01]  /*0100*/  ISETP.NE.U32.AND P0, PT, R2, RZ, PT ;  /* 0x000000ff0200720c */ /* 0x004fe20003f05070 */
[----:B0-----:R-:W-:-:S03]  /*0110*/  IMAD.X R2, RZ, RZ, UR5, P1 ;  /* 0x00000005ff027e24 */ /* 0x001fc600088e06ff */
[----:B------:R-:W-:-:S13]  /*0120*/  ISETP.NE.AND.EX P0, PT, R3, RZ, PT, P0 ;  /* 0x000000ff0300720c */ /* 0x000fda0003f05300 */
[----:B------:R-:W-:Y:S05]  /*0130*/  @!P0 BRA `(.L_x_115) ;  /* 0x0000000000c88947 */ /* 0x000fea0003800000 */
[----:B------:R-:W0:Y:S02]  /*0140*/  LDC.64 R4, c[0x4][0x30] ;  /* 0x01000c00ff047b82 */ /* 0x000e240000000a00 */
[----:B0-----:R-:W2:Y:S02]  /*0150*/  LDG.E R4, desc[UR36][R4.64] ;  /* 0x0000002404047981 */ /* 0x001ea4000c1e1900 */
[----:B--2---:R-:W-:-:S13]  /*0160*/  ISETP.GE.AND P0, PT, R4, 0x1, PT ;  /* 0x000000010400780c */ /* 0x004fda0003f06270 */
[----:B------:R-:W-:Y:S05]  /*0170*/  @!P0 EXIT ;  /* 0x000000000000894d */ /* 0x000fea0003800000 */
[----:B------:R-:W-:-:S07]  /*0180*/  IMAD.MOV.U32 R19, RZ, RZ, RZ ;  /* 0x000000ffff137224 */ /* 0x000fce00078e00ff */
.L_x_120:
[----:B------:R-:W0:Y:S02]  /*0190*/  LDC.64 R10, c[0x4][0x28] ;  /* 0x01000a00ff0a7b82 */ /* 0x000e240000000a00 */
[----:B0-----:R-:W2:Y:S02]  /*01a0*/  LDG.E.64 R4, desc[UR36][R10.64] ;  /* 0x000000240a047981 */ /* 0x001ea4000c1e1b00 */
[----:B--2---:R-:W-:-:S05]  /*01b0*/  IMAD.WIDE.U32 R4, R19, 0x10, R4 ;  /* 0x0000001013047825 */ /* 0x004fca00078e0004 */
[----:B------:R-:W2:Y:S04]  /*01c0*/  LD.E.64 R6, desc[UR36][R4.64] ;  /* 0x0000002404067980 */ /* 0x000ea8000c101b00 */
[----:B--2---:R-:W2:Y:S01]  /*01d0*/  LD.E R6, desc[UR36][R6.64] ;  /* 0x0000002406067980 */ /* 0x004ea2000c101900 */
[----:B------:R-:W-:Y:S01]  /*01e0*/  HFMA2 R21, -RZ, RZ, 0, 0 ;  /* 0x00000000ff157431 */ /* 0x000fe200000001ff */
[----:B------:R-:W-:Y:S01]  /*01f0*/  BSSY.RECONVERGENT B6, `(.L_x_116) ;  /* 0x0000004000067945 */ /* 0x000fe20003800200 */
[----:B------:R-:W-:Y:S01]  /*0200*/  MOV R20, 0x230 ;  /* 0x0000023000147802 */ /* 0x000fe20000000f00 */
[----:B--2---:R0:W1:Y:S06]  /*0210*/  LDC.64 R8, c[0x2][R6] ;  /* 0x0080000006087b82 */ /* 0x00406c0000000a00 */
[----:B01----:R-:W-:Y:S05]  /*0220*/  CALL.REL.NOINC R8 `(_Z6kernelv) ;  /* 0xfffffffc08747344 */ /* 0x003fea0003c3ffff */
[----:B------:R-:W-:Y:S05]  /*0230*/  BSYNC.RECONVERGENT B6 ;  /* 0x0000000000067941 */ /* 0x000fea0003800200 */
.L_x_116:
[C---:B------:R-:W-:Y:S01]  /*0240*/  ISETP.NE.AND P0, PT, R4.reuse, 0x23, PT ;  /* 0x000000230400780c */ /* 0x040fe20003f05270 */
[----:B------:R-:W-:Y:S03]  /*0250*/  BSSY.RECONVERGENT B7, `(.L_x_117) ;  /* 0x000001a000077945 */ /* 0x000fe60003800200 */
[----:B------:R-:W-:-:S13]  /*0260*/  ISETP.EQ.OR P0, PT, R4, 0x6, !P0 ;  /* 0x000000060400780c */ /* 0x000fda0004702670 */
[----:B------:R-:W-:Y:S05]  /*0270*/  @P0 BRA `(.L_x_118) ;  /* 0x00000000005c0947 */ /* 0x000fea0003800000 */
[----:B------:R-:W0:Y:S02]  /*0280*/  LDC.64 R22, c[0x4][0x28] ;  /* 0x01000a00ff167b82 */ /* 0x000e240000000a00 */
[----:B0-----:R-:W2:Y:S02]  /*0290*/  LDG.E.64 R22, desc[UR36][R22.64] ;  /* 0x0000002416167981 */ /* 0x001ea4000c1e1b00 */
[----:B--2---:R-:W-:-:S05]  /*02a0*/  IMAD.WIDE.U32 R4, R19, 0x10, R22 ;  /* 0x0000001013047825 */ /* 0x004fca00078e0016 */
[----:B------:R-:W2:Y:S04]  /*02b0*/  LD.E.64 R6, desc[UR36][R4.64] ;  /* 0x0000002404067980 */ /* 0x000ea8000c101b00 */
[----:B--2---:R-:W2:Y:S01]  /*02c0*/  LD.E R6, desc[UR36][R6.64] ;  /* 0x0000002406067980 */ /* 0x004ea2000c101900 */
[----:B------:R-:W-:Y:S01]  /*02d0*/  BSSY.RECONVERGENT B6, `(.L_x_119) ;  /* 0x0000005000067945 */ /* 0x000fe20003800200 */
[----:B------:R-:W-:Y:S01]  /*02e0*/  MOV R20, 0x320 ;  /* 0x0000032000147802 */ /* 0x000fe20000000f00 */
[----:B------:R-:W-:Y:S01]  /*02f0*/  IMAD.MOV.U32 R21, RZ, RZ, 0x0 ;  /* 0x00000000ff157424 */ /* 0x000fe200078e00ff */
[----:B--2---:R0:W1:Y:S06]  /*0300*/  LDC.64 R8, c[0x2][R6] ;  /* 0x0080000006087b82 */ /* 0x00406c0000000a00 */
[----:B01----:R-:W-:Y:S05]  /*0310*/  CALL.REL.NOINC R8 `(_Z6kernelv) ;  /* 0xfffffffc08387344 */ /* 0x003fea0003c3ffff */
[----:B------:R-:W-:Y:S05]  /*0320*/  BSYNC.RECONVERGENT B6 ;  /* 0x0000000000067941 */ /* 0x000fea0003800200 */
.L_x_119:
[----:B------:R-:W-:Y:S01]  /*0330*/  MOV R0, 0x0 ;  /* 0x0000000000007802 */ /* 0x000fe20000000f00 */
[----:B------:R-:W-:Y:S01]  /*0340*/  STL.64 [R1+0x8], R22 ;  /* 0x0000081601007387 */ /* 0x000fe20000100a00 */
[----:B------:R-:W0:Y:S01]  /*0350*/  LDCU.64 UR4, c[0x4][0x68] ;  /* 0x01000d00ff0477ac */ /* 0x000e220008000a00 */
[----:B------:R-:W-:Y:S01]  /*0360*/  IMAD.MOV.U32 R6, RZ, RZ, R18 ;  /* 0x000000ffff067224 */ /* 0x000fe200078e0012 */
[----:B------:R1:W2:Y:S01]  /*0370*/  LDC.64 R8, c[0x4][R0] ;  /* 0x0100000000087b82 */ /* 0x0002a20000000a00 */
[----:B------:R-:W-:Y:S01]  /*0380*/  STL.64 [R1], R16 ;  /* 0x0000001001007387 */ /* 0x000fe20000100a00 */
[----:B------:R-:W-:-:S03]  /*0390*/  IMAD.MOV.U32 R7, RZ, RZ, R2 ;  /* 0x000000ffff077224 */ /* 0x000fc600078e0002 */
[----:B------:R0:W-:Y:S02]  /*03a0*/  STL [R1+0x10], R4 ;  /* 0x0000100401007387 */ /* 0x0001e40000100800 */
[----:B0-----:R-:W-:Y:S01]  /*03b0*/  IMAD.U32 R4, RZ, RZ, UR4 ;  /* 0x00000004ff047e24 */ /* 0x001fe2000f8e00ff */
[----:B-1----:R-:W-:-:S07]  /*03c0*/  MOV R5, UR5 ;  /* 0x0000000500057c02 */ /* 0x002fce0008000f00 */
[----:B------:R-:W-:-:S07]  /*03d0*/  LEPC R20, `(.L_x_118) ;  /* 0x000000001014794e */ /* 0x000fce0000000000 */
[----:B--2---:R-:W-:Y:S05]  /*03e0*/  CALL.ABS.NOINC R8 ;  /* 0x0000000008007343 */ /* 0x004fea0003c00000 */
.L_x_118:
[----:B------:R-:W-:Y:S05]  /*03f0*/  BSYNC.RECONVERGENT B7 ;  /* 0x0000000000077941 */ /* 0x000fea0003800200 */
.L_x_117:
[----:B------:R-:W0:Y:S02]  /*0400*/  LDC.64 R4, c[0x4][0x30] ;  /* 0x01000c00ff047b82 */ /* 0x000e240000000a00 */
[----:B0-----:R-:W2:Y:S01]  /*0410*/  LDG.E R4, desc[UR36][R4.64] ;  /* 0x0000002404047981 */ /* 0x001ea2000c1e1900 */
[----:B------:R-:W-:-:S04]  /*0420*/  IADD3 R19, PT, PT, R19, 0x1, RZ ;  /* 0x0000000113137810 */ /* 0x000fc80007ffe0ff */
[----:B--2---:R-:W-:-:S13]  /*0430*/  ISETP.GE.AND P0, PT, R19, R4, PT ;  /* 0x000000041300720c */ /* 0x004fda0003f06270 */
[----:B------:R-:W-:Y:S05]  /*0440*/  @!P0 BRA `(.L_x_120) ;  /* 0xfffffffc00508947 */ /* 0x000fea000383ffff */
[----:B------:R-:W-:Y:S05]  /*0450*/  EXIT ;  /* 0x000000000000794d */ /* 0x000fea0003800000 */
.L_x_115:
[----:B------:R-:W0:Y:S01]  /*0460*/  LDC.64 R8, c[0x4][0x30] ;  /* 0x01000c00ff087b82 */ /* 0x000e220000000a00 */
[----:B------:R-:W-:Y:S01]  /*0470*/  MOV R0, 0x0 ;  /* 0x0000000000007802 */ /* 0x000fe20000000f00 */
[----:B------:R-:W1:Y:S01]  /*0480*/  LDCU.64 UR4, c[0x4][0x60] ;  /* 0x01000c00ff0477ac */ /* 0x000e620008000a00 */
[----:B0-----:R-:W2:Y:S05]  /*0490*/  LDG.E R8, desc[UR36][R8.64] ;  /* 0x0000002408087981 */ /* 0x001eaa000c1e1900 */
[----:B------:R0:W3:Y:S01]  /*04a0*/  LDC.64 R10, c[0x4][R0] ;  /* 0x01000000000a7b82 */ /* 0x0000e20000000a00 */
[----:B-1----:R-:W-:Y:S01]  /*04b0*/  IMAD.U32 R4, RZ, RZ, UR4 ;  /* 0x00000004ff047e24 */ /* 0x002fe2000f8e00ff */
[----:B------:R-:W-:Y:S01]  /*04c0*/  MOV R6, R18 ;  /* 0x0000001200067202 */ /* 0x000fe20000000f00 */
[----:B------:R0:W-:Y:S01]  /*04d0*/  STL.64 [R1], R16 ;  /* 0x0000001001007387 */ /* 0x0001e20000100a00 */
[----:B------:R-:W-:-:S02]  /*04e0*/  IMAD.U32 R5, RZ, RZ, UR5 ;  /* 0x00000005ff057e24 */ /* 0x000fc4000f8e00ff */
[----:B------:R-:W-:Y:S01]  /*04f0*/  IMAD.MOV.U32 R7, RZ, RZ, R2 ;  /* 0x000000ffff077224 */ /* 0x000fe200078e0002 */
[----:B------:R0:W-:Y:S04]  /*0500*/  STL.64 [R1+0x8], RZ ;  /* 0x000008ff01007387 */ /* 0x0001e80000100a00 */
[----:B--23--:R0:W-:Y:S02]  /*0510*/  STL [R1+0x10], R8 ;  /* 0x0000100801007387 */ /* 0x00c1e40000100800 */
[----:B------:R-:W-:-:S07]  /*0520*/  LEPC R20, `(.L_x_121) ;  /* 0x000000001014794e */ /* 0x000fce0000000000 */
[----:B0-----:R-:W-:Y:S05]  /*0530*/  CALL.ABS.NOINC R10 ;  /* 0x000000000a007343 */ /* 0x001fea0003c00000 */
.L_x_121:
[----:B------:R-:W-:Y:S05]  /*0540*/  EXIT ;  /* 0x000000000000794d */ /* 0x000fea0003800000 */
        .type           $_Z6kernelv$_ZN7Polygon4areaEv,@function
        .size           $_Z6kernelv$_ZN7Polygon4areaEv,($_Z6kernelv$_ZN7Polygon8get_infoEv - $_Z6kernelv$_ZN7Polygon4areaEv)
$_Z6kernelv$_ZN7Polygon4areaEv:
        /* <DEDUP_REMOVED lines=10> */
[----:B0-----:R-:W-:Y:S01]  /*05f0*/  MOV R19, R5 ;  /* 0x0000000500137202 */ /* 0x001fe20000000f00 */
        /* <DEDUP_REMOVED lines=9> */
[----:B--2---:R-:W-:Y:S01]  /*0690*/  IMAD.U32 R4, RZ, RZ, UR6 ;  /* 0x00000006ff047e24 */ /* 0x004fe2000f8e00ff */
[----:B------:R-:W-:-:S03]  /*06a0*/  MOV R5, UR7 ;  /* 0x0000000700057c02 */ /* 0x000fc60008000f00 */
[----:B---3--:R-:W-:Y:S02]  /*06b0*/  IMAD.X R17, RZ, RZ, UR5, P0 ;  /* 0x00000005ff117e24 */ /* 0x008fe400080e06ff */
[----:B------:R-:W-:Y:S01]  /*06c0*/  IMAD.MOV.U32 R22, RZ, RZ, R20 ;  /* 0x000000ffff167224 */ /* 0x000fe200078e0014 */
[----:B----4-:R-:W-:-:S07]  /*06d0*/  MOV R23, R21 ;  /* 0x0000001500177202 */ /* 0x010fce0000000f00 */
[----:B------:R-:W-:-:S07]  /*06e0*/  LEPC R20, `(.L_x_122) ;  /* 0x000000001014794e */ /* 0x000fce0000000000 */
[----:B-1----:R-:W-:Y:S05]  /*06f0*/  CALL.ABS.NOINC R8 ;  /* 0x0000000008007343 */ /* 0x002fea0003c00000 */
.L_x_122:
[----:B------:R-:W-:Y:S01]  /*0700*/  R2UR UR4, R24 ;  /* 0x00000000180472ca */ /* 0x000fe200000e0000 */
[----:B------:R-:W-:Y:S01]  /*0710*/  IMAD.MOV.U32 R20, RZ, RZ, R22 ;  /* 0x000000ffff147224 */ /* 0x000fe200078e0016 */
[----:B------:R-:W-:Y:S01]  /*0720*/  R2UR UR5, R25 ;  /* 0x00000000190572ca */ /* 0x000fe200000e0000 */
[----:B------:R-:W-:-:S12]  /*0730*/  IMAD.MOV.U32 R21, RZ, RZ, R23 ;  /* 0x000000ffff157224 */ /* 0x000fd800078e0017 */
[----:B------:R-:W2:Y:S01]  /*0740*/  LD.E.64 R8, desc[UR4][R18.64+0x8] ;  /* 0x0000080412087980 */ /* 0x000ea2000c101b00 */
[----:B------:R-:W0:Y:S01]  /*0750*/  LDC.64 R2, c[0x4][R2] ;  /* 0x0100000002027b82 */ /* 0x000e220000000a00 */
[----:B------:R-:W1:Y:S01]  /*0760*/  LDCU.64 UR4, c[0x4][0x78] ;  /* 0x01000f00ff0477ac */ /* 0x000e620008000a00 */
[----:B------:R-:W-:Y:S01]  /*0770*/  IMAD.MOV.U32 R6, RZ, RZ, R16 ;  /* 0x000000ffff067224 */ /* 0x000fe200078e0010 */
[----:B------:R-:W-:Y:S02]  /*0780*/  MOV R7, R17 ;  /* 0x0000001100077202 */ /* 0x000fe40000000f00 */
[----:B-1----:R-:W-:Y:S01]  /*0790*/  MOV R4, UR4 ;  /* 0x0000000400047c02 */ /* 0x002fe20008000f00 */
[----:B------:R-:W-:Y:S01]  /*07a0*/  IMAD.U32 R5, RZ, RZ, UR5 ;  /* 0x00000005ff057e24 */ /* 0x000fe2000f8e00ff */
[----:B--2---:R1:W-:Y:S01]  /*07b0*/  STL.64 [R1], R8 ;  /* 0x0000000801007387 */ /* 0x0043e20000100a00 */
[----:B------:R-:W-:Y:S02]  /*07c0*/  IMAD.MOV.U32 R16, RZ, RZ, R20 ;  /* 0x000000ffff107224 */ /* 0x000fe400078e0014 */
[----:B0-----:R-:W-:-:S07]  /*07d0*/  IMAD.MOV.U32 R17, RZ, RZ, R21 ;  /* 0x000000ffff117224 */ /* 0x001fce00078e0015 */
[----:B------:R-:W-:-:S07]  /*07e0*/  LEPC R20, `(.L_x_123) ;  /* 0x000000001014794e */ /* 0x000fce0000000000 */
[----:B-1----:R-:W-:Y:S05]  /*07f0*/  CALL.ABS.NOINC R2 ;  /* 0x0000000002007343 */ /* 0x002fea0003c00000 */
.L_x_123:
[----:B------:R-:W-:Y:S01]  /*0800*/  MOV R20, R16 ;  /* 0x0000001000147202 */ /* 0x000fe20000000f00 */
[----:B------:R-:W-:Y:S01]  /*0810*/  IMAD.MOV.U32 R21, RZ, RZ, R17 ;  /* 0x000000ffff157224 */ /* 0x000fe200078e0011 */
[----:B------:R-:W2:Y:S01]  /*0820*/  LDL R2, [R1+0x8] ;  /* 0x0000080001027983 */ /* 0x000ea20000100800 */
[----:B------:R-:W-:-:S03]  /*0830*/  IMAD.MOV.U32 R4, RZ, RZ, RZ ;  /* 0x000000ffff047224 */ /* 0x000fc600078e00ff */
        /* <DEDUP_REMOVED lines=8> */
[----:B0-----:R-:W-:Y:S01]  /*08c0*/  IADD3 R1, PT, PT, R1, 0x30, RZ ;  /* 0x0000003001017810 */ /* 0x001fe20007ffe0ff */
[----:B--2---:R-:W-:Y:S06]  /*08d0*/  RET.REL.NODEC R20 `(_Z6kernelv) ;  /* 0xfffffff414c87950 */ /* 0x004fec0003c3ffff */
        .type           $_Z6kernelv$_ZN7Polygon8get_infoEv,@function
        .size           $_Z6kernelv$_ZN7Polygon8get_infoEv,($_Z6kernelv$_ZN8Triangle4areaEv - $_Z6kernelv$_ZN7Polygon8get_infoEv)
$_Z6kernelv$_ZN7Polygon8get_infoEv:
[----:B------:R-:W-:Y:S02]  /*08e0*/  VIADD R1, R1, 0xfffffff8 ;  /* 0xfffffff801017836 */ /* 0x000fe40000000000 */
[----:B------:R-:W-:-:S03]  /*08f0*/  IMAD.MOV.U32 R3, RZ, RZ, R5 ;  /* 0x000000ffff037224 */ /* 0x000fc600078e0005 */
[----:B------:R0:W-:Y:S02]  /*0900*/  STL [R1], R2 ;  /* 0x0000000201007387 */ /* 0x0001e40000100800 */
[----:B0-----:R-:W-:Y:S01]  /*0910*/  MOV R2, R4 ;  /* 0x0000000400027202 */ /* 0x001fe20000000f00 */
[----:B------:R-:W0:Y:S04]  /*0920*/  LDCU.64 UR4, c[0x0][0x358] ;  /* 0x00006b00ff0477ac */ /* 0x000e280008000a00 */
[----:B0-----:R-:W2:Y:S01]  /*0930*/  LD.E.64 R4, desc[UR4][R2.64+0x8] ;  /* 0x0000080402047980 */ /* 0x001ea2000c101b00 */
[----:B------:R-:W-:-:S03]  /*0940*/  IMAD.MOV.U32 R6, RZ, RZ, RZ ;  /* 0x000000ffff067224 */ /* 0x000fc600078e00ff */
[----:B------:R0:W2:Y:S02]  /*0950*/  LDL R2, [R1] ;  /* 0x0000000001027983 */ /* 0x0000a40000100800 */
[----:B0-----:R-:W-:Y:S01]  /*0960*/  VIADD R1, R1, 0x8 ;  /* 0x0000000801017836 */ /* 0x001fe20000000000 */
[----:B--2---:R-:W-:Y:S06]  /*0970*/  RET.REL.NODEC R20 `(_Z6kernelv) ;  /* 0xfffffff414a07950 */ /* 0x004fec0003c3ffff */
        .type           $_Z6kernelv$_ZN8Triangle4areaEv,@function
        .size           $_Z6kernelv$_ZN8Triangle4areaEv,($_Z6kernelv$_ZN8Triangle8get_infoEv - $_Z6kernelv$_ZN8Triangle4areaEv)
$_Z6kernelv$_ZN8Triangle4areaEv:
[----:B------:R-:W-:Y:S01]  /*0980*/  IADD3 R1, PT, PT, R1, -0x8, RZ ;  /* 0xfffffff801017810 */ /* 0x000fe20007ffe0ff */
[----:B------:R-:W-:-:S04]  /*0990*/  IMAD.MOV.U32 R3, RZ, RZ, R5 ;  /* 0x000000ffff037224 */ /* 0x000fc800078e0005 */
[----:B------:R0:W-:Y:S02]  /*09a0*/  STL [R1], R2 ;  /* 0x0000000201007387 */ /* 0x0001e40000100800 */
[----:B0-----:R-:W-:Y:S01]  /*09b0*/  IMAD.MOV.U32 R2, RZ, RZ, R4 ;  /* 0x000000ffff027224 */ /* 0x001fe200078e0004 */
[----:B------:R-:W0:Y:S05]  /*09c0*/  LDCU.64 UR4, c[0x0][0x358] ;  /* 0x00006b00ff0477ac */ /* 0x000e2a0008000a00 */
[----:B0-----:R-:W2:Y:S02]  /*09d0*/  LD.E.64 R2, desc[UR4][R2.64+0x8] ;  /* 0x0000080402027980 */ /* 0x001ea4000c101b00 */
[----:B--2---:R-:W-:-:S02]  /*09e0*/  IMAD R4, R2, R3, RZ ;  /* 0x0000000302047224 */ /* 0x004fc400078e02ff */
[----:B------:R0:W2:Y:S03]  /*09f0*/  LDL R2, [R1] ;  /* 0x0000000001027983 */ /* 0x0000a60000100800 */
[----:B------:R-:W-:-:S04]  /*0a00*/  LEA.HI R4, R4, R4, RZ, 0x1 ;  /* 0x0000000404047211 */ /* 0x000fc800078f08ff */
[----:B------:R-:W-:Y:S02]  /*0a10*/  SHF.R.S32.HI R4, RZ, 0x1, R4 ;  /* 0x00000001ff047819 */ /* 0x000fe40000011404 */
[----:B0-----:R-:W-:Y:S01]  /*0a20*/  IADD3 R1, PT, PT, R1, 0x8, RZ ;  /* 0x0000000801017810 */ /* 0x001fe20007ffe0ff */
[----:B--2---:R-:W-:Y:S06]  /*0a30*/  RET.REL.NODEC R20 `(_Z6kernelv) ;  /* 0xfffffff414707950 */ /* 0x004fec0003c3ffff */
        .type           $_Z6kernelv$_ZN8Triangle8get_infoEv,@function
        .size           $_Z6kernelv$_ZN8Triangle8get_infoEv,($_Z6kernelv$_ZN9Rectangle4areaEv - $_Z6kernelv$_ZN8Triangle8get_infoEv)
$_Z6kernelv$_ZN8Triangle8get_infoEv:
        /* <DEDUP_REMOVED lines=8> */
[----:B0-----:R-:W-:Y:S01]  /*0ac0*/  IMAD.MOV.U32 R17, RZ, RZ, R5 ;  /* 0x000000ffff117224 */ /* 0x001fe200078e0005 */
[----:B-1----:R-:W-:-:S02]  /*0ad0*/  MOV R16, R4 ;  /* 0x0000000400107202 */ /* 0x002fc40000000f00 */
[----:B------:R-:W-:Y:S01]  /*0ae0*/  MOV R0, 0x0 ;  /* 0x0000000000007802 */ /* 0x000fe20000000f00 */
[----:B------:R-:W0:Y:S01]  /*0af0*/  LDC.64 R22, c[0x0][0x358] ;  /* 0x0000d600ff167b82 */ /* 0x000e220000000a00 */
[----:B------:R-:W1:Y:S01]  /*0b00*/  LDCU.64 UR4, c[0x4][0x88] ;  /* 0x01001100ff0477ac */ /* 0x000e620008000a00 */
[----:B------:R-:W-:-:S06]  /*0b10*/  CS2R R6, SRZ ;  /* 0x0000000000067805 */ /* 0x000fcc000001ff00 */
[----:B------:R2:W3:Y:S01]  /*0b20*/  LDC.64 R2, c[0x4][R0] ;  /* 0x0100000000027b82 */ /* 0x0004e20000000a00 */
[----:B-1----:R-:W-:Y:S02]  /*0b30*/  IMAD.U32 R4, RZ, RZ, UR4 ;  /* 0x00000004ff047e24 */ /* 0x002fe4000f8e00ff */
[----:B------:R-:W-:Y:S01]  /*0b40*/  IMAD.U32 R5, RZ, RZ, UR5 ;  /* 0x00000005ff057e24 */ /* 0x000fe2000f8e00ff */
[----:B------:R-:W-:Y:S01]  /*0b50*/  MOV R18, R20 ;  /* 0x0000001400127202 */ /* 0x000fe20000000f00 */
[----:B--2---:R-:W-:-:S07]  /*0b60*/  IMAD.MOV.U32 R19, RZ, RZ, R21 ;  /* 0x000000ffff137224 */ /* 0x004fce00078e0015 */
[----:B------:R-:W-:-:S07]  /*0b70*/  LEPC R20, `(.L_x_124) ;  /* 0x000000001014794e */ /* 0x000fce0000000000 */
[----:B0--3--:R-:W-:Y:S05]  /*0b80*/  CALL.ABS.NOINC R2 ;  /* 0x0000000002007343 */ /* 0x009fea0003c00000 */
.L_x_124:
[----:B------:R-:W-:Y:S01]  /*0b90*/  R2UR UR4, R22 ;  /* 0x00000000160472ca */ /* 0x000fe200000e0000 */
[----:B------:R-:W-:Y:S01]  /*0ba0*/  IMAD.MOV.U32 R20, RZ, RZ, R18 ;  /* 0x000000ffff147224 */ /* 0x000fe200078e0012 */
[----:B------:R-:W-:Y:S01]  /*0bb0*/  R2UR UR5, R23 ;  /* 0x00000000170572ca */ /* 0x000fe200000e0000 */
[----:B------:R-:W2:Y:S01]  /*0bc0*/  LDL R2, [R1] ;  /* 0x0000000001027983 */ /* 0x000ea20000100800 */
[----:B------:R-:W-:-:S03]  /*0bd0*/  MOV R21, R19 ;  /* 0x0000001300157202 */ /* 0x000fc60000000f00 */
        /* <DEDUP_REMOVED lines=9> */
[----:B--2---:R-:W-:Y:S06]  /*0c70*/  RET.REL.NODEC R20 `(_Z6kernelv) ;  /* 0xfffffff014e07950 */ /* 0x004fec0003c3ffff */
        .type           $_Z6kernelv$_ZN9Rectangle4areaEv,@function
        .size           $_Z6kernelv$_ZN9Rectangle4areaEv,($_Z6kernelv$_ZN9Rectangle8get_infoEv - $_Z6kernelv$_ZN9Rectangle4areaEv)
$_Z6kernelv$_ZN9Rectangle4areaEv:
[----:B------:R-:W-:Y:S01]  /*0c80*/  IADD3 R1, PT, PT, R1, -0x8, RZ ;  /* 0xfffffff801017810 */ /* 0x000fe20007ffe0ff */
[----:B------:R-:W-:-:S04]  /*0c90*/  IMAD.MOV.U32 R3, RZ, RZ, R5 ;  /* 0x000000ffff037224 */ /* 0x000fc800078e0005 */
[----:B------:R0:W-:Y:S02]  /*0ca0*/  STL [R1], R2 ;  /* 0x0000000201007387 */ /* 0x0001e40000100800 */
[----:B0-----:R-:W-:Y:S01]  /*0cb0*/  IMAD.MOV.U32 R2, RZ, RZ, R4 ;  /* 0x000000ffff027224 */ /* 0x001fe200078e0004 */
[----:B------:R-:W0:Y:S05]  /*0cc0*/  LDCU.64 UR4, c[0x0][0x358] ;  /* 0x00006b00ff0477ac */ /* 0x000e2a0008000a00 */
[----:B0-----:R-:W2:Y:S02]  /*0cd0*/  LD.E.64 R2, desc[UR4][R2.64+0x8] ;  /* 0x0000080402027980 */ /* 0x001ea4000c101b00 */
[----:B--2---:R-:W-:-:S02]  /*0ce0*/  IMAD R4, R2, R3, RZ ;  /* 0x0000000302047224 */ /* 0x004fc400078e02ff */
[----:B------:R0:W2:Y:S02]  /*0cf0*/  LDL R2, [R1] ;  /* 0x0000000001027983 */ /* 0x0000a40000100800 */
[----:B0-----:R-:W-:Y:S01]  /*0d00*/  IADD3 R1, PT, PT, R1, 0x8, RZ ;  /* 0x0000000801017810 */ /* 0x001fe20007ffe0ff */
[----:B--2---:R-:W-:Y:S06]  /*0d10*/  RET.REL.NODEC R20 `(_Z6kernelv) ;  /* 0xfffffff014b87950 */ /* 0x004fec0003c3ffff */
        .type           $_Z6kernelv$_ZN9Rectangle8get_infoEv,@function
        .size           $_Z6kernelv$_ZN9Rectangle8get_infoEv,(.L_x_277 - $_Z6kernelv$_ZN9Rectangle8get_infoEv)
$_Z6kernelv$_ZN9Rectangle8get_infoEv:
        /* <DEDUP_REMOVED lines=21> */
.L_x_125:
        /* <DEDUP_REMOVED lines=13> */
[----:B0-----:R-:W-:Y:S01]  /*0f40*/  IADD3 R1, PT, PT, R1, 0x20, RZ ;  /* 0x0000002001017810 */ /* 0x001fe20007ffe0ff */
[----:B--2---:R-:W-:Y:S06]  /*0f50*/  RET.REL.NODEC R20 `(_Z6kernelv) ;  /* 0xfffffff014287950 */ /* 0x004fec0003c3ffff */
.L_x_126:
        /* <DEDUP_REMOVED lines=10> */
.L_x_277:


//--------------------- .text._Z20wrong_example_kernelP7Polygoni --------------------------
	.section	.text._Z20wrong_example_kernelP7Polygoni,"ax",@progbits
	.align	128
.text._Z20wrong_example_kernelP7Polygoni:
        .type           _Z20wrong_example_kernelP7Polygoni,@function
        .size           _Z20wrong_example_kernelP7Polygoni,(.L_x_284 - _Z20wrong_example_kernelP7Polygoni)
        .other          _Z20wrong_example_kernelP7Polygoni,@"STO_CUDA_ENTRY STV_DEFAULT"
_Z20wrong_example_kernelP7Polygoni:
[----:B------:R-:W0:Y:S08]  /*0000*/  LDC R1, c[0x0][0x37c] ;  /* 0x0000df00ff017b82 */ /* 0x000e300000000800 */
[----:B------:R-:W1:Y:S01]  /*0010*/  LDC R22, c[0x0][0x388] ;  /* 0x0000e200ff167b82 */ /* 0x000e620000000800 */
[----:B------:R-:W2:Y:S01]  /*0020*/  LDCU UR4, c[0x0][0x2f8] ;  /* 0x00005f00ff0477ac */ /* 0x000ea20008000800 */
[----:B0-----:R-:W-:Y:S01]  /*0030*/  VIADD R1, R1, 0xfffffff8 ;  /* 0xfffffff801017836 */ /* 0x001fe20000000000 */
[----:B------:R-:W0:Y:S04]  /*0040*/  LDCU UR5, c[0x0][0x2fc] ;  /* 0x00005f80ff0577ac */ /* 0x000e280008000800 */
[----:B--2---:R-:W-:-:S02]  /*0050*/  IADD3 R16, P1, PT, R1, UR4, RZ ;  /* 0x0000000401107c10 */ /* 0x004fc4000ff3e0ff */
[----:B-1----:R-:W-:-:S13]  /*0060*/  ISETP.GE.AND P0, PT, R22, 0x1, PT ;  /* 0x000000011600780c */ /* 0x002fda0003f06270 */
[----:B0-----:R-:W-:Y:S05]  /*0070*/  @!P0 EXIT ;  /* 0x000000000000894d */ /* 0x001fea0003800000 */
[----:B------:R-:W0:Y:S01]  /*0080*/  LDCU.64 UR6, c[0x0][0x380] ;  /* 0x00007000ff0677ac */ /* 0x000e220008000a00 */
[C---:B------:R-:W-:Y:S01]  /*0090*/  ISETP.GE.U32.AND P0, PT, R22.reuse, 0x10, PT ;  /* 0x000000101600780c */ /* 0x040fe20003f06070 */
[----:B------:R-:W-:Y:S01]  /*00a0*/  IMAD.X R2, RZ, RZ, UR5, P1 ;  /* 0x00000005ff027e24 */ /* 0x000fe200088e06ff */
[----:B------:R-:W-:Y:S01]  /*00b0*/  LOP3.LUT R23, R22, 0xf, RZ, 0xc0, !PT ;  /* 0x0000000f16177812 */ /* 0x000fe200078ec0ff */
[----:B------:R-:W1:Y:S01]  /*00c0*/  LDCU.64 UR8, c[0x0][0x380] ;  /* 0x00007000ff0877ac */ /* 0x000e620008000a00 */
[----:B------:R-:W2:Y:S01]  /*00d0*/  LDCU.64 UR36, c[0x0][0x358] ;  /* 0x00006b00ff2477ac */ /* 0x000ea20008000a00 */
[----:B0-----:R-:W-:Y:S02]  /*00e0*/  IMAD.U32 R18, RZ, RZ, UR6 ;  /* 0x00000006ff127e24 */ /* 0x001fe4000f8e00ff */
[----:B------:R-:W-:Y:S01]  /*00f0*/  IMAD.U32 R17, RZ, RZ, UR7 ;  /* 0x00000007ff117e24 */ /* 0x000fe2000f8e00ff */
[----:B-1----:R-:W-:Y:S01]  /*0100*/  MOV R26, UR8 ;  /* 0x00000008001a7c02 */ /* 0x002fe20008000f00 */
[----:B------:R-:W-:-:S04]  /*0110*/  IMAD.U32 R27, RZ, RZ, UR9 ;  /* 0x00000009ff1b7e24 */ /* 0x000fc8000f8e00ff */
[----:B--2---:R-:W-:Y:S05]  /*0120*/  @!P0 BRA `(.L_x_127) ;  /* 0x0000001000f88947 */ /* 0x004fea0003800000 */
[----:B------:R-:W-:Y:S01]  /*0130*/  LOP3.LUT R22, R22, 0x7ffffff0, RZ, 0xc0, !PT ;  /* 0x7ffffff016167812 */ /* 0x000fe200078ec0ff */
[----:B------:R-:W-:Y:S04]  /*0140*/  BSSY.RECONVERGENT B7, `(.L_x_127) ;  /* 0x000013c000077945 */ /* 0x000fe80003800200 */
[----:B------:R-:W-:-:S07]  /*0150*/  IMAD.MOV R22, RZ, RZ, -R22 ;  /* 0x000000ffff167224 */ /* 0x000fce00078e0a16 */
.L_x_160:
[----:B------:R-:W2:Y:S04]  /*0160*/  LDG.E.64 R6, desc[UR36][R26.64] ;  /* 0x000000241a067981 */ /* 0x000ea8000c1e1b00 */
[----:B--2---:R-:W2:Y:S01]  /*0170*/  LD.E R6, desc[UR36][R6.64] ;  /* 0x0000002406067980 */ /* 0x004ea2000c101900 */
[----:B------:R-:W-:Y:S01]  /*0180*/  VIADD R22, R22, 0x10 ;  /* 0x0000001016167836 */ /* 0x000fe20000000000 */
[----:B------:R-:W-:Y:S01]  /*0190*/  BSSY.RECONVERGENT B6, `(.L_x_128) ;  /* 0x0000009000067945 */ /* 0x000fe20003800200 */
[----:B------:R-:W-:Y:S01]  /*01a0*/  MOV R4, R18 ;  /* 0x0000001200047202 */ /* 0x000fe20000000f00 */
[----:B------:R-:W-:Y:S01]  /*01b0*/  IMAD.MOV.U32 R5, RZ, RZ, R17 ;  /* 0x000000ffff057224 */ /* 0x000fe200078e0011 */
[----:B------:R-:W-:Y:S01]  /*01c0*/  MOV R20, 0x220 ;  /* 0x0000022000147802 */ /* 0x000fe20000000f00 */
[----:B------:R-:W-:Y:S01]  /*01d0*/  IMAD.MOV.U32 R21, RZ, RZ, 0x0 ;  /* 0x00000000ff157424 */ /* 0x000fe200078e00ff */
[----:B------:R-:W-:-:S04]  /*01e0*/  ISETP.NE.AND P0, PT, R22, RZ, PT ;  /* 0x000000ff1600720c */ /* 0x000fc80003f05270 */
[----:B------:R-:W-:Y:S01]  /*01f0*/  P2R R24, PR, RZ, 0x1 ;  /* 0x00000001ff187803 */ /* 0x000fe20000000000 */
[----:B--2---:R0:W1:Y:S08]  /*0200*/  LDC.64 R8, c[0x2][R6] ;  /* 0x0080000006087b82 */ /* 0x0040700000000a00 */
[----:B01----:R-:W-:Y:S05]  /*0210*/  CALL.REL.NOINC R8 `(_Z20wrong_example_kernelP7Polygoni) ;  /* 0xfffffffc08787344 */ /* 0x003fea0003c3ffff */
[----:B------:R-:W-:Y:S05]  /*0220*/  BSYNC.RECONVERGENT B6 ;  /* 0x0000000000067941 */ /* 0x000fea0003800200 */
.L_x_128:
[----:B------:R-:W-:Y:S01]  /*0230*/  MOV R19, 0x0 ;  /* 0x0000000000137802 */ /* 0x000fe20000000f00 */
[----:B------:R-:W0:Y:S01]  /*0240*/  LDCU.64 UR4, c[0x4][0x38] ;  /* 0x01000700ff0477ac */ /* 0x000e220008000a00 */
[----:B------:R0:W-:Y:S01]  /*0250*/  STL [R1], R4 ;  /* 0x0000000401007387 */ /* 0x0001e20000100800 */
[----:B------:R-:W-:Y:S01]  /*0260*/  IMAD.MOV.U32 R6, RZ, RZ, R16 ;  /* 0x000000ffff067224 */ /* 0x000fe200078e0010 */
[----:B------:R1:W2:Y:S01]  /*0270*/  LDC.64 R8, c[0x4][R19] ;  /* 0x0100000013087b82 */ /* 0x0002a20000000a00 */
[----:B------:R-:W-:Y:S02]  /*0280*/  IMAD.MOV.U32 R7, RZ, RZ, R2 ;  /* 0x000000ffff077224 */ /* 0x000fe400078e0002 */
[----:B0-----:R-:W-:Y:S01]  /*0290*/  IMAD.U32 R4, RZ, RZ, UR4 ;  /* 0x00000004ff047e24 */ /* 0x001fe2000f8e00ff */
[----:B-1----:R-:W-:-:S07]  /*02a0*/  MOV R5, UR5 ;  /* 0x0000000500057c02 */ /* 0x002fce0008000f00 */
[----:B------:R-:W-:-:S07]  /*02b0*/  LEPC R20, `(.L_x_129) ;  /* 0x000000001014794e */ /* 0x000fce0000000000 */
[----:B--2---:R-:W-:Y:S05]  /*02c0*/  CALL.ABS.NOINC R8 ;  /* 0x0000000008007343 */ /* 0x004fea0003c00000 */
.L_x_129:
[----:B------:R-:W2:Y:S04]  /*02d0*/  LDG.E.64 R6, desc[UR36][R26.64+0x10] ;  /* 0x000010241a067981 */ /* 0x000ea8000c1e1b00 */
[----:B--2---:R-:W2:Y:S01]  /*02e0*/  LD.E R6, desc[UR36][R6.64] ;  /* 0x0000002406067980 */ /* 0x004ea2000c101900 */
[----:B------:R-:W-:Y:S01]  /*02f0*/  IADD3 R4, P0, PT, R18, 0x10, RZ ;  /* 0x0000001012047810 */ /* 0x000fe20007f1e0ff */
[----:B------:R-:W-:Y:S01]  /*0300*/  HFMA2 R21, -RZ, RZ, 0, 0 ;  /* 0x00000000ff157431 */ /* 0x000fe200000001ff */
[----:B------:R-:W-:Y:S01]  /*0310*/  BSSY.RECONVERGENT B6, `(.L_x_130) ;  /* 0x0000005000067945 */ /* 0x000fe20003800200 */
[----:B------:R-:W-:Y:S02]  /*0320*/  MOV R20, 0x360 ;  /* 0x0000036000147802 */ /* 0x000fe40000000f00 */
[----:B------:R-:W-:Y:S01]  /*0330*/  IMAD.X R5, RZ, RZ, R17, P0 ;  /* 0x000000ffff057224 */ /* 0x000fe200000e0611 */
[----:B--2---:R0:W1:Y:S07]  /*0340*/  LDC.64 R8, c[0x2][R6] ;  /* 0x0080000006087b82 */ /* 0x00406e0000000a00 */
[----:B01----:R-:W-:Y:S05]  /*0350*/  CALL.REL.NOINC R8 `(_Z20wrong_example_kernelP7Polygoni) ;  /* 0xfffffffc08287344 */ /* 0x003fea0003c3ffff */
[----:B------:R-:W-:Y:S05]  /*0360*/  BSYNC.RECONVERGENT B6 ;  /* 0x0000000000067941 */ /* 0x000fea0003800200 */
.L_x_130:
[----:B------:R0:W1:Y:S01]  /*0370*/  LDC.64 R8, c[0x4][R19] ;  /* 0x0100000013087b82 */ /* 0x0000620000000a00 */
[----:B------:R-:W2:Y:S01]  /*0380*/  LDCU.64 UR4, c[0x4][0x38] ;  /* 0x01000700ff0477ac */ /* 0x000ea20008000a00 */
[----:B------:R2:W-:Y:S01]  /*0390*/  STL [R1], R4 ;  /* 0x0000000401007387 */ /* 0x0005e20000100800 */
[----:B------:R-:W-:Y:S01]  /*03a0*/  IMAD.MOV.U32 R6, RZ, RZ, R16 ;  /* 0x000000ffff067224 */ /* 0x000fe200078e0010 */
[----:B------:R-:W-:Y:S01]  /*03b0*/  MOV R7, R2 ;  /* 0x0000000200077202 */ /* 0x000fe20000000f00 */
[----:B--2---:R-:W-:Y:S02]  /*03c0*/  IMAD.U32 R4, RZ, RZ, UR4 ;  /* 0x00000004ff047e24 */ /* 0x004fe4000f8e00ff */
[----:B0-----:R-:W-:-:S07]  /*03d0*/  IMAD.U32 R5, RZ, RZ, UR5 ;  /* 0x00000005ff057e24 */ /* 0x001fce000f8e00ff */
[----:B------:R-:W-:-:S07]  /*03e0*/  LEPC R20, `(.L_x_131) ;  /* 0x000000001014794e */ /* 0x000fce0000000000 */
[----:B-1----:R-:W-:Y:S05]  /*03f0*/  CALL.ABS.NOINC R8 ;  /* 0x0000000008007343 */ /* 0x002fea0003c00000 */
.L_x_131:
[----:B------:R-:W2:Y:S04]  /*0400*/  LDG.E.64 R6, desc[UR36][R26.64+0x20] ;  /* 0x000020241a067981 */ /* 0x000ea8000c1e1b00 */
[----:B--2---:R-:W2:Y:S01]  /*0410*/  LD.E R6, desc[UR36][R6.64] ;  /* 0x0000002406067980 */ /* 0x004ea2000c101900 */
[----:B------:R-:W-:Y:S01]  /*0420*/  IADD3 R4, P0, PT, R18, 0x20, RZ ;  /* 0x0000002012047810 */ /* 0x000fe20007f1e0ff */
[----:B------:R-:W-:Y:S01]  /*0430*/  BSSY.RECONVERGENT B6, `(.L_x_132) ;  /* 0x0000006000067945 */ /* 0x000fe20003800200 */
[----:B------:R-:W-:Y:S01]  /*0440*/  MOV R20, 0x490 ;  /* 0x0000049000147802 */ /* 0x000fe20000000f00 */
[----:B------:R-:W-:Y:S02]  /*0450*/  IMAD.MOV.U32 R21, RZ, RZ, 0x0 ;  /* 0x00000000ff157424 */ /* 0x000fe400078e00ff */
[----:B------:R-:W-:Y:S01]  /*0460*/  IMAD.X R5, RZ, RZ, R17, P0 ;  /* 0x000000ffff057224 */ /* 0x000fe200000e0611 */
[----:B--2---:R0:W1:Y:S07]  /*0470*/  LDC.64 R8, c[0x2][R6] ;  /* 0x0080000006087b82 */ /* 0x00406e0000000a00 */
[----:B01----:R-:W-:Y:S05]  /*0480*/  CALL.REL.NOINC R8 `(_Z20wrong_example_kernelP7Polygoni) ;  /* 0xfffffff808dc7344 */ /* 0x003fea0003c3ffff */
[----:B------:R-:W-:Y:S05]  /*0490*/  BSYNC.RECONVERGENT B6 ;  /* 0x0000000000067941 */ /* 0x000fea0003800200 */
.L_x_132:
[----:B------:R0:W1:Y:S01]  /*04a0*/  LDC.64 R8, c[0x4][R19] ;  /* 0x0100000013087b82 */ /* 0x0000620000000a00 */
[----:B------:R-:W2:Y:S01]  /*04b0*/  LDCU.64 UR4, c[0x4][0x38] ;  /* 0x01000700ff0477ac */ /* 0x000ea20008000a00 */
[----:B------:R2:W-:Y:S01]  /*04c0*/  STL [R1], R4 ;  /* 0x0000000401007387 */ /* 0x0005e20000100800 */
[----:B------:R-:W-:Y:S02]  /*04d0*/  IMAD.MOV.U32 R6, RZ, RZ, R16 ;  /* 0x000000ffff067224 */ /* 0x000fe400078e0010 */
[----:B------:R-:W-:Y:S02]  /*04e0*/  IMAD.MOV.U32 R7, RZ, RZ, R2 ;  /* 0x000000ffff077224 */ /* 0x000fe400078e0002 */
[----:B--2---:R-:W-:Y:S01]  /*04f0*/  IMAD.U32 R4, RZ, RZ, UR4 ;  /* 0x00000004ff047e24 */ /* 0x004fe2000f8e00ff */
[----:B0-----:R-:W-:-:S07]  /*0500*/  MOV R5, UR5 ;  /* 0x0000000500057c02 */ /* 0x001fce0008000f00 */
[----:B------:R-:W-:-:S07]  /*0510*/  LEPC R20, `(.L_x_133) ;  /* 0x000000001014794e */ /* 0x000fce0000000000 */
[----:B-1----:R-:W-:Y:S05]  /*0520*/  CALL.ABS.NOINC R8 ;  /* 0x0000000008007343 */ /* 0x002fea0003c00000 */
.L_x_133:
        /* <DEDUP_REMOVED lines=10> */
.L_x_134:
        /* <DEDUP_REMOVED lines=9> */
.L_x_135:
        /* <DEDUP_REMOVED lines=10> */
.L_x_136:
        /* <DEDUP_REMOVED lines=9> */
.L_x_137:
        /* <DEDUP_REMOVED lines=10> */
.L_x_138:
        /* <DEDUP_REMOVED lines=9> */
.L_x_139:
        /* <DEDUP_REMOVED lines=10> */
.L_x_140:
        /* <DEDUP_REMOVED lines=9> */
.L_x_141:
        /* <DEDUP_REMOVED lines=10> */
.L_x_142:
        /* <DEDUP_REMOVED lines=9> */
.L_x_143:
        /* <DEDUP_REMOVED lines=10> */
.L_x_144:
        /* <DEDUP_REMOVED lines=9> */
.L_x_145:
        /* <DEDUP_REMOVED lines=10> */
.L_x_146:
        /* <DEDUP_REMOVED lines=9> */
.L_x_147:
        /* <DEDUP_REMOVED lines=10> */
.L_x_148:
        /* <DEDUP_REMOVED lines=9> */
.L_x_149:
        /* <DEDUP_REMOVED lines=10> */
.L_x_150:
        /* <DEDUP_REMOVED lines=9> */
.L_x_151:
        /* <DEDUP_REMOVED lines=10> */
.L_x_152:
        /* <DEDUP_REMOVED lines=9> */
.L_x_153:
        /* <DEDUP_REMOVED lines=10> */
.L_x_154:
        /* <DEDUP_REMOVED lines=9> */
.L_x_155:
        /* <DEDUP_REMOVED lines=10> */
.L_x_156:
        /* <DEDUP_REMOVED lines=9> */
.L_x_157:
        /* <DEDUP_REMOVED lines=10> */
.L_x_158:
        /* <DEDUP_REMOVED lines=9> */
.L_x_159:
[----:B------:R-:W-:Y:S02]  /*14a0*/  ISETP.NE.AND P6, PT, R24, RZ, PT ;  /* 0x000000ff1800720c */ /* 0x000fe40003fc5270 */
[----:B------:R-:W-:Y:S02]  /*14b0*/  IADD3 R26, P0, PT, R26, 0x100, RZ ;  /* 0x000001001a1a7810 */ /* 0x000fe40007f1e0ff */
[----:B------:R-:W-:-:S03]  /*14c0*/  IADD3 R18, P1, PT, R18, 0x100, RZ ;  /* 0x0000010012127810 */ /* 0x000fc60007f3e0ff */
[----:B------:R-:W-:Y:S02]  /*14d0*/  IMAD.X R27, RZ, RZ, R27, P0 ;  /* 0x000000ffff1b7224 */ /* 0x000fe400000e061b */
[----:B------:R-:W-:-:S04]  /*14e0*/  IMAD.X R17, RZ, RZ, R17, P1 ;  /* 0x000000ffff117224 */ /* 0x000fc800008e0611 */
[----:B------:R-:W-:Y:S05]  /*14f0*/  @P6 BRA `(.L_x_160) ;  /* 0xffffffec00186947 */ /* 0x000fea000383ffff */
[----:B------:R-:W-:Y:S05]  /*1500*/  BSYNC.RECONVERGENT B7 ;  /* 0x0000000000077941 */ /* 0x000fea0003800200 */
.L_x_127:
[----:B------:R-:W-:-:S13]  /*1510*/  ISETP.NE.AND P0, PT, R23, RZ, PT ;  /* 0x000000ff1700720c */ /* 0x000fda0003f05270 */
[----:B------:R-:W-:Y:S05]  /*1520*/  @!P0 EXIT ;  /* 0x000000000000894d */ /* 0x000fea0003800000 */
[----:B------:R-:W0:Y:S01]  /*1530*/  LDC R22, c[0x0][0x388] ;  /* 0x0000e200ff167b82 */ /* 0x000e220000000800 */
[----:B------:R-:W-:Y:S02]  /*1540*/  ISETP.GE.U32.AND P0, PT, R23, 0x8, PT ;  /* 0x000000081700780c */ /* 0x000fe40003f06070 */
[----:B0-----:R-:W-:-:S11]  /*1550*/  LOP3.LUT R22, R22, 0x7, RZ, 0xc0, !PT ;  /* 0x0000000716167812 */ /* 0x001fd600078ec0ff */
[----:B------:R-:W-:Y:S05]  /*1560*/  @!P0 BRA `(.L_x_161) ;  /* 0x0000000800748947 */ /* 0x000fea0003800000 */
[----:B------:R-:W2:Y:S04]  /*1570*/  LDG.E.64 R6, desc[UR36][R26.64] ;  /* 0x000000241a067981 */ /* 0x000ea8000c1e1b00 */
[----:B--2---:R-:W2:Y:S01]  /*1580*/  LD.E R6, desc[UR36][R6.64] ;  /* 0x0000002406067980 */ /* 0x004ea2000c101900 */
[----:B------:R-:W-:Y:S01]  /*1590*/  BSSY.RECONVERGENT B6, `(.L_x_162) ;  /* 0x0000007000067945 */ /* 0x000fe20003800200 */
[----:B------:R-:W-:Y:S01]  /*15a0*/  IMAD.MOV.U32 R4, RZ, RZ, R18 ;  /* 0x000000ffff047224 */ /* 0x000fe200078e0012 */
[----:B------:R-:W-:Y:S01]  /*15b0*/  MOV R5, R17 ;  /* 0x0000001100057202 */ /* 0x000fe20000000f00 */
[----:B------:R-:W-:Y:S01]  /*15c0*/  IMAD.MOV.U32 R21, RZ, RZ, 0x0 ;  /* 0x00000000ff157424 */ /* 0x000fe200078e00ff */
[----:B------:R-:W-:Y:S01]  /*15d0*/  MOV R20, 0x1600 ;  /* 0x0000160000147802 */ /* 0x000fe20000000f00 */
[----:B--2---:R0:W1:Y:S06]  /*15e0*/  LDC.64 R8, c[0x2][R6] ;  /* 0x0080000006087b82 */ /* 0x00406c0000000a00 */
[----:B01----:R-:W-:Y:S05]  /*15f0*/  CALL.REL.NOINC R8 `(_Z20wrong_example_kernelP7Polygoni) ;  /* 0xffffffe808807344 */ /* 0x003fea0003c3ffff */
[----:B------:R-:W-:Y:S05]  /*1600*/  BSYNC.RECONVERGENT B6 ;  /* 0x0000000000067941 */ /* 0x000fea0003800200 */
.L_x_162:
[----:B------:R-:W-:Y:S01]  /*1610*/  MOV R19, 0x0 ;  /* 0x0000000000137802 */ /* 0x000fe20000000f00 */
[----:B------:R-:W0:Y:S01]  /*1620*/  LDCU.64 UR4, c[0x4][0x38] ;  /* 0x01000700ff0477ac */ /* 0x000e220008000a00 */
[----:B------:R0:W-:Y:S01]  /*1630*/  STL [R1], R4 ;  /* 0x0000000401007387 */ /* 0x0001e20000100800 */
[----:B------:R-:W-:Y:S01]  /*1640*/  MOV R6, R16 ;  /* 0x0000001000067202 */ /* 0x000fe20000000f00 */
[----:B------:R1:W2:Y:S01]  /*1650*/  LDC.64 R8, c[0x4][R19] ;  /* 0x0100000013087b82 */ /* 0x0002a20000000a00 */
[----:B------:R-:W-:Y:S02]  /*1660*/  IMAD.MOV.U32 R7, RZ, RZ, R2 ;  /* 0x000000ffff077224 */ /* 0x000fe400078e0002 */
[----:B0-----:R-:W-:Y:S02]  /*1670*/  IMAD.U32 R4, RZ, RZ, UR4 ;  /* 0x00000004ff047e24 */ /* 0x001fe4000f8e00ff */
[----:B-1----:R-:W-:-:S07]  /*1680*/  IMAD.U32 R5, RZ, RZ, UR5 ;  /* 0x00000005ff057e24 */ /* 0x002fce000f8e00ff */
[----:B------:R-:W-:-:S07]  /*1690*/  LEPC R20, `(.L_x_163) ;  /* 0x000000001014794e */ /* 0x000fce0000000000 */
[----:B--2---:R-:W-:Y:S05]  /*16a0*/  CALL.ABS.NOINC R8 ;  /* 0x0000000008007343 */ /* 0x004fea0003c00000 */
.L_x_163:
        /* <DEDUP_REMOVED lines=10> */
.L_x_164:
[----:B------:R0:W1:Y:S01]  /*1750*/  LDC.64 R8, c[0x4][R19] ;  /* 0x0100000013087b82 */ /* 0x0000620000000a00 */
[----:B------:R-:W2:Y:S01]  /*1760*/  LDCU.64 UR4, c[0x4][0x38] ;  /* 0x01000700ff0477ac */ /* 0x000ea20008000a00 */
[----:B------:R2:W-:Y:S01]  /*1770*/  STL [R1], R4 ;  /* 0x0000000401007387 */ /* 0x0005e20000100800 */
[----:B------:R-:W-:Y:S02]  /*1780*/  IMAD.MOV.U32 R6, RZ, RZ, R16 ;  /* 0x000000ffff067224 */ /* 0x000fe400078e0010 */
[----:B------:R-:W-:Y:S01]  /*1790*/  IMAD.MOV.U32 R7, RZ, RZ, R2 ;  /* 0x000000ffff077224 */ /* 0x000fe200078e0002 */
[----:B--2---:R-:W-:Y:S01]  /*17a0*/  MOV R4, UR4 ;  /* 0x0000000400047c02 */ /* 0x004fe20008000f00 */
[----:B0-----:R-:W-:-:S07]  /*17b0*/  IMAD.U32 R5, RZ, RZ, UR5 ;  /* 0x00000005ff057e24 */ /* 0x001fce000f8e00ff */
[----:B------:R-:W-:-:S07]  /*17c0*/  LEPC R20, `(.L_x_165) ;  /* 0x000000001014794e */ /* 0x000fce0000000000 */
[----:B-1----:R-:W-:Y:S05]  /*17d0*/  CALL.ABS.NOINC R8 ;  /* 0x0000000008007343 */ /* 0x002fea0003c00000 */
.L_x_165:
[----:B------:R-:W2:Y:S04]  /*17e0*/  LDG.E.64 R6, desc[UR36][R26.64+0x20] ;  /* 0x000020241a067981 */ /* 0x000ea8000c1e1b00 */
[----:B--2---:R-:W2:Y:S01]  /*17f0*/  LD.E R6, desc[UR36][R6.64] ;  /* 0x0000002406067980 */ /* 0x004ea2000c101900 */
[----:B------:R-:W-:Y:S01]  /*1800*/  IADD3 R4, P0, PT, R18, 0x20, RZ ;  /* 0x0000002012047810 */ /* 0x000fe20007f1e0ff */
[----:B------:R-:W-:Y:S01]  /*1810*/  BSSY.RECONVERGENT B6, `(.L_x_166) ;  /* 0x0000006000067945 */ /* 0x000fe20003800200 */
[----:B------:R-:W-:Y:S01]  /*1820*/  MOV R20, 0x1870 ;  /* 0x0000187000147802 */ /* 0x000fe20000000f00 */
[----:B------:R-:W-:Y:S01]  /*1830*/  IMAD.MOV.U32 R21, RZ, RZ, 0x0 ;  /* 0x00000000ff157424 */ /* 0x000fe200078e00ff */
[----:B------:R-:W-:Y:S01]  /*1840*/  IADD3.X R5, PT, PT, RZ, R17, RZ, P0, !PT ;  /* 0x00000011ff057210 */ /* 0x000fe200007fe4ff */
[----:B--2---:R0:W1:Y:S08]  /*1850*/  LDC.64 R8, c[0x2][R6] ;  /* 0x0080000006087b82 */ /* 0x0040700000000a00 */
[----:B01----:R-:W-:Y:S05]  /*1860*/  CALL.REL.NOINC R8 `(_Z20wrong_example_kernelP7Polygoni) ;  /* 0xffffffe408e47344 */ /* 0x003fea0003c3ffff */
[----:B------:R-:W-:Y:S05]  /*1870*/  BSYNC.RECONVERGENT B6 ;  /* 0x0000000000067941 */ /* 0x000fea0003800200 */
.L_x_166:
[----:B------:R0:W1:Y:S01]  /*1880*/  LDC.64 R8, c[0x4][R19] ;  /* 0x0100000013087b82 */ /* 0x0000620000000a00 */
[----:B------:R-:W2:Y:S01]  /*1890*/  LDCU.64 UR4, c[0x4][0x38] ;  /* 0x01000700ff0477ac */ /* 0x000ea20008000a00 */
[----:B------:R2:W-:Y:S01]  /*18a0*/  STL [R1], R4 ;  /* 0x0000000401007387 */ /* 0x0005e20000100800 */
[----:B------:R-:W-:Y:S01]  /*18b0*/  MOV R6, R16 ;  /* 0x0000001000067202 */ /* 0x000fe20000000f00 */
[----:B------:R-:W-:Y:S02]  /*18c0*/  IMAD.MOV.U32 R7, RZ, RZ, R2 ;  /* 0x000000ffff077224 */ /* 0x000fe400078e0002 */
[----:B--2---:R-:W-:Y:S02]  /*18d0*/  IMAD.U32 R4, RZ, RZ, UR4 ;  /* 0x00000004ff047e24 */ /* 0x004fe4000f8e00ff */
[----:B0-----:R-:W-:-:S07]  /*18e0*/  IMAD.U32 R5, RZ, RZ, UR5 ;  /* 0x00000005ff057e24 */ /* 0x001fce000f8e00ff */
[----:B------:R-:W-:-:S07]  /*18f0*/  LEPC R20, `(.L_x_167) ;  /* 0x000000001014794e */ /* 0x000fce0000000000 */
[----:B-1----:R-:W-:Y:S05]  /*1900*/  CALL.ABS.NOINC R8 ;  /* 0x0000000008007343 */ /* 0x002fea0003c00000 */
.L_x_167:
        /* <DEDUP_REMOVED lines=10> */
.L_x_168:
        /* <DEDUP_REMOVED lines=9> */
.L_x_169:
        /* <DEDUP_REMOVED lines=10> */
.L_x_170:
        /* <DEDUP_REMOVED lines=9> */
.L_x_171:
        /* <DEDUP_REMOVED lines=10> */
.L_x_172:
        /* <DEDUP_REMOVED lines=9> */
.L_x_173:
        /* <DEDUP_REMOVED lines=10> */
.L_x_174:
        /* <DEDUP_REMOVED lines=9> */
.L_x_175:
        /* <DEDUP_REMOVED lines=10> */
.L_x_176:
        /* <DEDUP_REMOVED lines=9> */
.L_x_177:
[----:B------:R-:W-:Y:S02]  /*1f00*/  IADD3 R18, P1, PT, R18, 0x80, RZ ;  /* 0x0000008012127810 */ /* 0x000fe40007f3e0ff */
[----:B------:R-:W-:-:S03]  /*1f10*/  IADD3 R26, P0, PT, R26, 0x80, RZ ;  /* 0x000000801a1a7810 */ /* 0x000fc60007f1e0ff */
[----:B------:R-:W-:Y:S01]  /*1f20*/  IMAD.X R17, RZ, RZ, R17, P1 ;  /* 0x000000ffff117224 */ /* 0x000fe200008e0611 */
[----:B------:R-:W-:-:S09]  /*1f30*/  IADD3.X R27, PT, PT, RZ, R27, RZ, P0, !PT ;  /* 0x0000001bff1b7210 */ /* 0x000fd200007fe4ff */
.L_x_161:
        /* <DEDUP_REMOVED lines=8> */
[----:B------:R-:W-:Y:S01]  /*1fc0*/  HFMA2 R21, -RZ, RZ, 0, 0 ;  /* 0x00000000ff157431 */ /* 0x000fe200000001ff */
[----:B------:R-:W-:Y:S01]  /*1fd0*/  BSSY.RECONVERGENT B6, `(.L_x_179) ;  /* 0x0000006000067945 */ /* 0x000fe20003800200 */
[----:B------:R-:W-:Y:S01]  /*1fe0*/  IMAD.MOV.U32 R4, RZ, RZ, R18 ;  /* 0x000000ffff047224 */ /* 0x000fe200078e0012 */
[----:B------:R-:W-:Y:S01]  /*1ff0*/  MOV R20, 0x2030 ;  /* 0x0000203000147802 */ /* 0x000fe20000000f00 */
[----:B------:R-:W-:Y:S01]  /*2000*/  IMAD.MOV.U32 R5, RZ, RZ, R17 ;  /* 0x000000ffff057224 */ /* 0x000fe200078e0011 */
[----:B--2---:R0:W1:Y:S06]  /*2010*/  LDC.64 R8, c[0x2][R6] ;  /* 0x0080000006087b82 */ /* 0x00406c0000000a00 */
[----:B01----:R-:W-:Y:S05]  /*2020*/  CALL.REL.NOINC R8 `(_Z20wrong_example_kernelP7Polygoni) ;  /* 0xffffffdc08f47344 */ /* 0x003fea0003c3ffff */
[----:B------:R-:W-:Y:S05]  /*2030*/  BSYNC.RECONVERGENT B6 ;  /* 0x0000000000067941 */ /* 0x000fea0003800200 */
.L_x_179:
[----:B------:R-:W-:Y:S01]  /*2040*/  MOV R19, 0x0 ;  /* 0x0000000000137802 */ /* 0x000fe20000000f00 */
[----:B------:R-:W0:Y:S01]  /*2050*/  LDCU.64 UR4, c[0x4][0x38] ;  /* 0x01000700ff0477ac */ /* 0x000e220008000a00 */
[----:B------:R0:W-:Y:S01]  /*2060*/  STL [R1], R4 ;  /* 0x0000000401007387 */ /* 0x0001e20000100800 */
[----:B------:R-:W-:Y:S01]  /*2070*/  IMAD.MOV.U32 R6, RZ, RZ, R16 ;  /* 0x000000ffff067224 */ /* 0x000fe200078e0010 */
[----:B------:R1:W2:Y:S01]  /*2080*/  LDC.64 R8, c[0x4][R19] ;  /* 0x0100000013087b82 */ /* 0x0002a20000000a00 */
[----:B------:R-:W-:Y:S01]  /*2090*/  MOV R7, R2 ;  /* 0x0000000200077202 */ /* 0x000fe20000000f00 */
[----:B0-----:R-:W-:Y:S02]  /*20a0*/  IMAD.U32 R4, RZ, RZ, UR4 ;  /* 0x00000004ff047e24 */ /* 0x001fe4000f8e00ff */
[----:B-1----:R-:W-:-:S07]  /*20b0*/  IMAD.U32 R5, RZ, RZ, UR5 ;  /* 0x00000005ff057e24 */ /* 0x002fce000f8e00ff */
[----:B------:R-:W-:-:S07]  /*20c0*/  LEPC R20, `(.L_x_180) ;  /* 0x000000001014794e */ /* 0x000fce0000000000 */
[----:B--2---:R-:W-:Y:S05]  /*20d0*/  CALL.ABS.NOINC R8 ;  /* 0x0000000008007343 */ /* 0x004fea0003c00000 */
.L_x_180:
        /* <DEDUP_REMOVED lines=10> */
.L_x_181:
        /* <DEDUP_REMOVED lines=9> */
.L_x_182:
        /* <DEDUP_REMOVED lines=10> */
.L_x_183:
        /* <DEDUP_REMOVED lines=9> */
.L_x_184:
        /* <DEDUP_REMOVED lines=10> */
.L_x_185:
        /* <DEDUP_REMOVED lines=9> */
.L_x_186:
[----:B------:R-:W-:Y:S02]  /*2470*/  IADD3 R26, P0, PT, R26, 0x40, RZ ;  /* 0x000000401a1a7810 */ /* 0x000fe40007f1e0ff */
[----:B------:R-:W-:-:S03]  /*2480*/  IADD3 R18, P1, PT, R18, 0x40, RZ ;  /* 0x0000004012127810 */ /* 0x000fc60007f3e0ff */
[----:B------:R-:W-:Y:S01]  /*2490*/  IMAD.X R27, RZ, RZ, R27, P0 ;  /* 0x000000ffff1b7224 */ /* 0x000fe200000e061b */
[----:B------:R-:W-:-:S09]  /*24a0*/  IADD3.X R17, PT, PT, RZ, R17, RZ, P1, !PT ;  /* 0x00000011ff117210 */ /* 0x000fd20000ffe4ff */
.L_x_178:
[----:B------:R-:W-:-:S13]  /*24b0*/  ISETP.NE.AND P0, PT, R22, RZ, PT ;  /* 0x000000ff1600720c */ /* 0x000fda0003f05270 */
[----:B------:R-:W-:Y:S05]  /*24c0*/  @!P0 EXIT ;  /* 0x000000000000894d */ /* 0x000fea0003800000 */
[----:B------:R-:W-:-:S07]  /*24d0*/  IMAD.MOV R22, RZ, RZ, -R22 ;  /* 0x000000ffff167224 */ /* 0x000fce00078e0a16 */
.L_x_189:
[----:B------:R-:W-:Y:S02]  /*24e0*/  IMAD.MOV.U32 R8, RZ, RZ, R26 ;  /* 0x000000ffff087224 */ /* 0x000fe400078e001a */
[----:B------:R-:W-:-:S05]  /*24f0*/  IMAD.MOV.U32 R9, RZ, RZ, R27 ;  /* 0x000000ffff097224 */ /* 0x000fca00078e001b */
[----:B------:R-:W2:Y:S04]  /*2500*/  LDG.E.64 R6, desc[UR36][R8.64] ;  /* 0x0000002408067981 */ /* 0x000ea8000c1e1b00 */
[----:B--2---:R-:W2:Y:S01]  /*2510*/  LD.E R6, desc[UR36][R6.64] ;  /* 0x0000002406067980 */ /* 0x004ea2000c101900 */
[----:B------:R-:W-:Y:S01]  /*2520*/  IADD3 R22, PT, PT, R22, 0x1, RZ ;  /* 0x0000000116167810 */ /* 0x000fe20007ffe0ff */
[----:B------:R-:W-:Y:S01]  /*2530*/  BSSY.RECONVERGENT B6, `(.L_x_187) ;  /* 0x0000009000067945 */ /* 0x000fe20003800200 */
[----:B------:R-:W-:Y:S01]  /*2540*/  IMAD.MOV.U32 R4, RZ, RZ, R18 ;  /* 0x000000ffff047224 */ /* 0x000fe200078e0012 */
[----:B------:R-:W-:Y:S01]  /*2550*/  MOV R20, 0x25c0 ;  /* 0x000025c000147802 */ /* 0x000fe20000000f00 */
[----:B------:R-:W-:Y:S01]  /*2560*/  IMAD.MOV.U32 R5, RZ, RZ, R17 ;  /* 0x000000ffff057224 */ /* 0x000fe200078e0011 */
[----:B------:R-:W-:Y:S01]  /*2570*/  ISETP.NE.AND P0, PT, R22, RZ, PT ;  /* 0x000000ff1600720c */ /* 0x000fe20003f05270 */
[----:B------:R-:W-:-:S03]  /*2580*/  IMAD.MOV.U32 R21, RZ, RZ, 0x0 ;  /* 0x00000000ff157424 */ /* 0x000fc600078e00ff */
[----:B------:R-:W-:Y:S01]  /*2590*/  P2R R19, PR, RZ, 0x1 ;  /* 0x00000001ff137803 */ /* 0x000fe20000000000 */
[----:B--2---:R0:W1:Y:S08]  /*25a0*/  LDC.64 R10, c[0x2][R6] ;  /* 0x00800000060a7b82 */ /* 0x0040700000000a00 */
[----:B01----:R-:W-:Y:S05]  /*25b0*/  CALL.REL.NOINC R10 `(_Z20wrong_example_kernelP7Polygoni) ;  /* 0xffffffd80a907344 */ /* 0x003fea0003c3ffff */
[----:B------:R-:W-:Y:S05]  /*25c0*/  BSYNC.RECONVERGENT B6 ;  /* 0x0000000000067941 */ /* 0x000fea0003800200 */
.L_x_187:
[----:B------:R-:W-:Y:S01]  /*25d0*/  MOV R0, 0x0 ;  /* 0x0000000000007802 */ /* 0x000fe20000000f00 */
[----:B------:R-:W0:Y:S01]  /*25e0*/  LDCU.64 UR4, c[0x4][0x38] ;  /* 0x01000700ff0477ac */ /* 0x000e220008000a00 */
[----:B------:R0:W-:Y:S01]  /*25f0*/  STL [R1], R4 ;  /* 0x0000000401007387 */ /* 0x0001e20000100800 */
[----:B------:R-:W-:Y:S01]  /*2600*/  IMAD.MOV.U32 R6, RZ, RZ, R16 ;  /* 0x000000ffff067224 */ /* 0x000fe200078e0010 */
[----:B------:R1:W2:Y:S01]  /*2610*/  LDC.64 R8, c[0x4][R0] ;  /* 0x0100000000087b82 */ /* 0x0002a20000000a00 */
[----:B------:R-:W-:Y:S01]  /*2620*/  IMAD.MOV.U32 R7, RZ, RZ, R2 ;  /* 0x000000ffff077224 */ /* 0x000fe200078e0002 */
[----:B0-----:R-:W-:Y:S01]  /*2630*/  MOV R4, UR4 ;  /* 0x0000000400047c02 */ /* 0x001fe20008000f00 */
[----:B-1----:R-:W-:-:S07]  /*2640*/  IMAD.U32 R5, RZ, RZ, UR5 ;  /* 0x00000005ff057e24 */ /* 0x002fce000f8e00ff */
[----:B------:R-:W-:-:S07]  /*2650*/  LEPC R20, `(.L_x_188) ;  /* 0x000000001014794e */ /* 0x000fce0000000000 */
[----:B--2---:R-:W-:Y:S05]  /*2660*/  CALL.ABS.NOINC R8 ;  /* 0x0000000008007343 */ /* 0x004fea0003c00000 */
.L_x_188:
[----:B------:R-:W-:Y:S02]  /*2670*/  ISETP.NE.AND P6, PT, R19, RZ, PT ;  /* 0x000000ff1300720c */ /* 0x000fe40003fc5270 */
[----:B------:R-:W-:Y:S02]  /*2680*/  IADD3 R18, P1, PT, R18, 0x10, RZ ;  /* 0x0000001012127810 */ /* 0x000fe40007f3e0ff */
[----:B------:R-:W-:-:S03]  /*2690*/  IADD3 R26, P0, PT, R26, 0x10, RZ ;  /* 0x000000101a1a7810 */ /* 0x000fc60007f1e0ff */
[----:B------:R-:W-:Y:S01]  /*26a0*/  IMAD.X R17, RZ, RZ, R17, P1 ;  /* 0x000000ffff117224 */ /* 0x000fe200008e0611 */
[----:B------:R-:W-:-:S05]  /*26b0*/  IADD3.X R27, PT, PT, RZ, R27, RZ, P0, !PT ;  /* 0x0000001bff1b7210 */ /* 0x000fca00007fe4ff */
[----:B------:R-:W-:Y:S05]  /*26c0*/  @P6 BRA `(.L_x_189) ;  /* 0xfffffffc00846947 */ /* 0x000fea000383ffff */
[----:B------:R-:W-:Y:S05]  /*26d0*/  EXIT ;  /* 0x000000000000794d */ /* 0x000fea0003800000 */
        .type           $_Z20wrong_example_kernelP7Polygoni$_ZN7Polygon4areaEv,@function
        .size           $_Z20wrong_example_kernelP7Polygoni$_ZN7Polygon4areaEv,($_Z20wrong_example_kernelP7Polygoni$_ZN7Polygon8get_infoEv - $_Z20wrong_example_kernelP7Polygoni$_ZN7Polygon4areaEv)
$_Z20wrong_example_kernelP7Polygoni$_ZN7Polygon4areaEv:
        /* <DEDUP_REMOVED lines=10> */
[----:B0-----:R-:W-:Y:S01]  /*2780*/  IMAD.MOV.U32 R19, RZ, RZ, R5 ;  /* 0x000000ffff137224 */ /* 0x001fe200078e0005 */
[----:B-1----:R-:W-:-:S02]  /*2790*/  MOV R18, R4 ;  /* 0x0000000400127202 */ /* 0x002fc40000000f00 */
        /* <DEDUP_REMOVED lines=10> */
[----:B---3--:R-:W-:Y:S01]  /*2840*/  IMAD.X R17, RZ, RZ, UR5, P0 ;  /* 0x00000005ff117e24 */ /* 0x008fe200080e06ff */
[----:B------:R-:W-:Y:S01]  /*2850*/  MOV R22, R20 ;  /* 0x0000001400167202 */ /* 0x000fe20000000f00 */
[----:B----4-:R-:W-:-:S07]  /*2860*/  IMAD.MOV.U32 R23, RZ, RZ, R21 ;  /* 0x000000ffff177224 */ /* 0x010fce00078e0015 */
[----:B------:R-:W-:-:S07]  /*2870*/  LEPC R20, `(.L_x_190) ;  /* 0x000000001014794e */ /* 0x000fce0000000000 */
[----:B-1----:R-:W-:Y:S05]  /*2880*/  CALL.ABS.NOINC R8 ;  /* 0x0000000008007343 */ /* 0x002fea0003c00000 */
.L_x_190:
        /* <DEDUP_REMOVED lines=8> */
[----:B------:R-:W-:Y:S01]  /*2910*/  IMAD.MOV.U32 R7, RZ, RZ, R17 ;  /* 0x000000ffff077224 */ /* 0x000fe200078e0011 */
[----:B-1----:R-:W-:Y:S01]  /*2920*/  MOV R4, UR4 ;  /* 0x0000000400047c02 */ /* 0x002fe20008000f00 */
[----:B------:R-:W-:Y:S01]  /*2930*/  IMAD.U32 R5, RZ, RZ, UR5 ;  /* 0x00000005ff057e24 */ /* 0x000fe2000f8e00ff */
[----:B--2---:R1:W-:Y:S01]  /*2940*/  STL.64 [R1], R8 ;  /* 0x0000000801007387 */ /* 0x0043e20000100a00 */
[----:B------:R-:W-:Y:S01]  /*2950*/  MOV R16, R20 ;  /* 0x0000001400107202 */ /* 0x000fe20000000f00 */
[----:B0-----:R-:W-:-:S07]  /*2960*/  IMAD.MOV.U32 R17, RZ, RZ, R21 ;  /* 0x000000ffff117224 */ /* 0x001fce00078e0015 */
[----:B------:R-:W-:-:S07]  /*2970*/  LEPC R20, `(.L_x_191) ;  /* 0x000000001014794e */ /* 0x000fce0000000000 */
[----:B-1----:R-:W-:Y:S05]  /*2980*/  CALL.ABS.NOINC R2 ;  /* 0x0000000002007343 */ /* 0x002fea0003c00000 */
.L_x_191:
[----:B------:R-:W-:Y:S02]  /*2990*/  IMAD.MOV.U32 R20, RZ, RZ, R16 ;  /* 0x000000ffff147224 */ /* 0x000fe400078e0010 */
[----:B------:R-:W-:Y:S02]  /*29a0*/  HFMA2 R4, -RZ, RZ, 0, 0 ;  /* 0x00000000ff047431 */ /* 0x000fe400000001ff */
[----:B------:R-:W-:Y:S01]  /*29b0*/  IMAD.MOV.U32 R21, RZ, RZ, R17 ;  /* 0x000000ffff157224 */ /* 0x000fe200078e0011 */
[----:B------:R-:W2:Y:S04]  /*29c0*/  LDL R2, [R1+0x8] ;  /* 0x0000080001027983 */ /* 0x000ea80000100800 */
        /* <DEDUP_REMOVED lines=9> */
[----:B--2---:R-:W-:Y:S06]  /*2a60*/  RET.REL.NODEC R20 `(_Z20wrong_example_kernelP7Polygoni) ;  /* 0xffffffd414647950 */ /* 0x004fec0003c3ffff */
        .type           $_Z20wrong_example_kernelP7Polygoni$_ZN7Polygon8get_infoEv,@function
        .size           $_Z20wrong_example_kernelP7Polygoni$_ZN7Polygon8get_infoEv,($_Z20wrong_example_kernelP7Polygoni$_ZN8Triangle4areaEv - $_Z20wrong_example_kernelP7Polygoni$_ZN7Polygon8get_infoEv)
$_Z20wrong_example_kernelP7Polygoni$_ZN7Polygon8get_infoEv:
        /* <DEDUP_REMOVED lines=9> */
[----:B--2---:R-:W-:Y:S06]  /*2b00*/  RET.REL.NODEC R20 `(_Z20wrong_example_kernelP7Polygoni) ;  /* 0xffffffd4143c7950 */ /* 0x004fec0003c3ffff */
        .type           $_Z20wrong_example_kernelP7Polygoni$_ZN8Triangle4areaEv,@function
        .size           $_Z20wrong_example_kernelP7Polygoni$_ZN8Triangle4areaEv,($_Z20wrong_example_kernelP7Polygoni$_ZN8Triangle8get_infoEv - $_Z20wrong_example_kernelP7Polygoni$_ZN8Triangle4areaEv)
$_Z20wrong_example_kernelP7Polygoni$_ZN8Triangle4areaEv:
[----:B------:R-:W-:Y:S01]  /*2b10*/  VIADD R1, R1, 0xfffffff8 ;  /* 0xfffffff801017836 */ /* 0x000fe20000000000 */
[----:B------:R-:W-:-:S04]  /*2b20*/  MOV R3, R5 ;  /* 0x0000000500037202 */ /* 0x000fc80000000f00 */
        /* <DEDUP_REMOVED lines=9> */
[----:B--2---:R-:W-:Y:S06]  /*2bc0*/  RET.REL.NODEC R20 `(_Z20wrong_example_kernelP7Polygoni) ;  /* 0xffffffd4140c7950 */ /* 0x004fec0003c3ffff */
        .type           $_Z20wrong_example_kernelP7Polygoni$_ZN8Triangle8get_infoEv,@function
        .size           $_Z20wrong_example_kernelP7Polygoni$_ZN8Triangle8get_infoEv,($_Z20wrong_example_kernelP7Polygoni$_ZN9Rectangle4areaEv - $_Z20wrong_example_kernelP7Polygoni$_ZN8Triangle8get_infoEv)
$_Z20wrong_example_kernelP7Polygoni$_ZN8Triangle8get_infoEv:
        /* <DEDUP_REMOVED lines=8> */
[----:B0-----:R-:W-:Y:S01]  /*2c50*/  MOV R17, R5 ;  /* 0x0000000500117202 */ /* 0x001fe20000000f00 */
[----:B-1----:R-:W-:Y:S01]  /*2c60*/  IMAD.MOV.U32 R16, RZ, RZ, R4 ;  /* 0x000000ffff107224 */ /* 0x002fe200078e0004 */
        /* <DEDUP_REMOVED lines=11> */
.L_x_192:
        /* <DEDUP_REMOVED lines=8> */
[----:B------:R-:W-:-:S03]  /*2da0*/  HFMA2 R6, -RZ, RZ, 0, 1.1920928955078125e-07 ;  /* 0x00000002ff067431 */ /* 0x000fc600000001ff */
[----:B------:R-:W2:Y:S04]  /*2db0*/  LDL R22, [R1+0x14] ;  /* 0x0000140001167983 */ /* 0x000ea80000100800 */
[----:B------:R-:W2:Y:S04]  /*2dc0*/  LDL R23, [R1+0x18] ;  /* 0x0000180001177983 */ /* 0x000ea80000100800 */
[----:B------:R-:W2:Y:S04]  /*2dd0*/  LDL R16, [R1+0x4] ;  /* 0x0000040001107983 */ /* 0x000ea80000100800 */
[----:B------:R0:W2:Y:S02]  /*2de0*/  LDL R17, [R1+0x8] ;  /* 0x0000080001117983 */ /* 0x0000a40000100800 */
[----:B0-----:R-:W-:Y:S01]  /*2df0*/  VIADD R1, R1, 0x20 ;  /* 0x0000002001017836 */ /* 0x001fe20000000000 */
[----:B--2---:R-:W-:Y:S06]  /*2e00*/  RET.REL.NODEC R20 `(_Z20wrong_example_kernelP7Polygoni) ;  /* 0xffffffd0147c7950 */ /* 0x004fec0003c3ffff */
        .type           $_Z20wrong_example_kernelP7Polygoni$_ZN9Rectangle4areaEv,@function
        .size           $_Z20wrong_example_kernelP7Polygoni$_ZN9Rectangle4areaEv,($_Z20wrong_example_kernelP7Polygoni$_ZN9Rectangle8get_infoEv - $_Z20wrong_example_kernelP7Polygoni$_ZN9Rectangle4areaEv)
$_Z20wrong_example_kernelP7Polygoni$_ZN9Rectangle4areaEv:
[----:B------:R-:W-:Y:S02]  /*2e10*/  VIADD R1, R1, 0xfffffff8 ;  /* 0xfffffff801017836 */ /* 0x000fe40000000000 */
[----:B------:R-:W-:-:S03]  /*2e20*/  IMAD.MOV.U32 R3, RZ, RZ, R5 ;  /* 0x000000ffff037224 */ /* 0x000fc600078e0005 */
[----:B------:R0:W-:Y:S02]  /*2e30*/  STL [R1], R2 ;  /* 0x0000000201007387 */ /* 0x0001e40000100800 */
[----:B0-----:R-:W-:Y:S01]  /*2e40*/  MOV R2, R4 ;  /* 0x0000000400027202 */ /* 0x001fe20000000f00 */
[----:B------:R-:W0:Y:S05]  /*2e50*/  LDCU.64 UR4, c[0x0][0x358] ;  /* 0x00006b00ff0477ac */ /* 0x000e2a0008000a00 */
[----:B0-----:R-:W2:Y:S02]  /*2e60*/  LD.E.64 R2, desc[UR4][R2.64+0x8] ;  /* 0x0000080402027980 */ /* 0x001ea4000c101b00 */
[----:B--2---:R-:W-:-:S02]  /*2e70*/  IMAD R4, R2, R3, RZ ;  /* 0x0000000302047224 */ /* 0x004fc400078e02ff */
[----:B------:R0:W2:Y:S02]  /*2e80*/  LDL R2, [R1] ;  /* 0x0000000001027983 */ /* 0x0000a40000100800 */
[----:B0-----:R-:W-:Y:S01]  /*2e90*/  VIADD R1, R1, 0x8 ;  /* 0x0000000801017836 */ /* 0x001fe20000000000 */
[----:B--2---:R-:W-:Y:S06]  /*2ea0*/  RET.REL.NODEC R20 `(_Z20wrong_example_kernelP7Polygoni) ;  /* 0xffffffd014547950 */ /* 0x004fec0003c3ffff */
        .type           $_Z20wrong_example_kernelP7Polygoni$_ZN9Rectangle8get_infoEv,@function
        .size           $_Z20wrong_example_kernelP7Polygoni$_ZN9Rectangle8get_infoEv,(.L_x_284 - $_Z20wrong_example_kernelP7Polygoni$_ZN9Rectangle8get_infoEv)
$_Z20wrong_example_kernelP7Polygoni$_ZN9Rectangle8get_infoEv:
        /* <DEDUP_REMOVED lines=16> */
[----:B------:R-:W-:Y:S02]  /*2fb0*/  IMAD.U32 R5, RZ, RZ, UR5 ;  /* 0x00000005ff057e24 */ /* 0x000fe4000f8e00ff */
[----:B------:R-:W-:Y:S01]  /*2fc0*/  IMAD.MOV.U32 R18, RZ, RZ, R20 ;  /* 0x000000ffff127224 */ /* 0x000fe200078e0014 */
[----:B--2---:R-:W-:-:S07]  /*2fd0*/  MOV R19, R21 ;  /* 0x0000001500137202 */ /* 0x004fce0000000f00 */
[----:B------:R-:W-:-:S07]  /*2fe0*/  LEPC R20, `(.L_x_193) ;  /* 0x000000001014794e */ /* 0x000fce0000000000 */
[----:B0--3--:R-:W-:Y:S05]  /*2ff0*/  CALL.ABS.NOINC R2 ;  /* 0x0000000002007343 */ /* 0x009fea0003c00000 */
.L_x_193:
        /* <DEDUP_REMOVED lines=8> */
[----:B------:R-:W-:-:S03]  /*3080*/  HFMA2 R6, -RZ, RZ, 0, 5.9604644775390625e-08 ;  /* 0x00000001ff067431 */ /* 0x000fc600000001ff */
[----:B------:R-:W2:Y:S04]  /*3090*/  LDL R22, [R1+0x14] ;  /* 0x0000140001167983 */ /* 0x000ea80000100800 */
[----:B------:R-:W2:Y:S04]  /*30a0*/  LDL R23, [R1+0x18] ;  /* 0x0000180001177983 */ /* 0x000ea80000100800 */
[----:B------:R-:W2:Y:S04]  /*30b0*/  LDL R16, [R1+0x4] ;  /* 0x0000040001107983 */ /* 0x000ea80000100800 */
[----:B------:R0:W2:Y:S02]  /*30c0*/  LDL R17, [R1+0x8] ;  /* 0x0000080001117983 */ /* 0x0000a40000100800 */
[----:B0-----:R-:W-:Y:S01]  /*30d0*/  VIADD R1, R1, 0x20 ;  /* 0x0000002001017836 */ /* 0x001fe20000000000 */
[----:B--2---:R-:W-:Y:S06]  /*30e0*/  RET.REL.NODEC R20 `(_Z20wrong_example_kernelP7Polygoni) ;  /* 0xffffffcc14c47950 */ /* 0x004fec0003c3ffff */
.L_x_194:
        /* <DEDUP_REMOVED lines=9> */
.L_x_284:


//--------------------- .text._Z11copy_kernelP11PolygonInfoi --------------------------
	.section	.text._Z11copy_kernelP11PolygonInfoi,"ax",@progbits
	.align	128
.text._Z11copy_kernelP11PolygonInfoi:
        .type           _Z11copy_kernelP11PolygonInfoi,@function
        .size           _Z11copy_kernelP11PolygonInfoi,(.L_x_291 - _Z11copy_kernelP11PolygonInfoi)
        .other          _Z11copy_kernelP11PolygonInfoi,@"STO_CUDA_ENTRY STV_DEFAULT"
_Z11copy_kernelP11PolygonInfoi:
[----:B------:R-:W0:Y:S08]  /*0000*/  LDC R1, c[0x0][0x37c] ;  /* 0x0000df00ff017b82 */ /* 0x000e300000000800 */
[----:B------:R-:W1:Y:S01]  /*0010*/  S2UR UR4, SR_CTAID.X ;  /* 0x00000000000479c3 */ /* 0x000e620000002500 */
[----:B------:R-:W2:Y:S01]  /*0020*/  S2R R2, SR_TID.Y ;  /* 0x0000000000027919 */ /* 0x000ea20000002200 */
[----:B------:R-:W3:Y:S01]  /*0030*/  LDCU UR10, c[0x0][0x2fc] ;  /* 0x00005f80ff0a77ac */ /* 0x000ee20008000800 */
[----:B0-----:R-:W-:Y:S01]  /*0040*/  VIADD R1, R1, 0xfffffff8 ;  /* 0xfffffff801017836 */ /* 0x001fe20000000000 */
[----:B------:R-:W0:Y:S01]  /*0050*/  S2R R0, SR_TID.X ;  /* 0x0000000000007919 */ /* 0x000e220000002100 */
[----:B------:R-:W4:Y:S03]  /*0060*/  LDCU UR5, c[0x0][0x360] ;  /* 0x00006c00ff0577ac */ /* 0x000f260008000800 */
[----:B------:R-:W5:Y:S01]  /*0070*/  S2UR UR6, SR_CTAID.Y ;  /* 0x00000000000679c3 */ /* 0x000f620000002600 */
[----:B------:R-:W5:Y:S01]  /*0080*/  LDCU UR7, c[0x0][0x364] ;  /* 0x00006c80ff0777ac */ /* 0x000f620008000800 */
[----:B------:R-:W3:Y:S01]  /*0090*/  LDCU UR9, c[0x0][0x2f8] ;  /* 0x00005f00ff0977ac */ /* 0x000ee20008000800 */
[----:B-1----:R-:W-:-:S02]  /*00a0*/  UIADD3 UR8, UPT, UPT, URZ, -UR4, URZ ;  /* 0x80000004ff087290 */ /* 0x002fc4000fffe0ff */
[----:B-----5:R-:W-:Y:S01]  /*00b0*/  UIMAD UR4, UR6, UR7, URZ ;  /* 0x00000007060472a4 */ /* 0x020fe2000f8e02ff */
[----:B---3--:R-:W-:-:S04]  /*00c0*/  IADD3 R6, P1, PT, R1, UR9, RZ ;  /* 0x0000000901067c10 */ /* 0x008fc8000ff3e0ff */
[----:B------:R-:W-:Y:S02]  /*00d0*/  UMOV UR6, UR8 ;  /* 0x0000000800067c82 */ /* 0x000fe40008000000 */
[----:B----4-:R-:W-:Y:S01]  /*00e0*/  UIMAD UR5, UR6, UR5, URZ ;  /* 0x00000005060572a4 */ /* 0x010fe2000f8e02ff */
[----:B--2---:R-:W-:Y:S01]  /*00f0*/  LOP3.LUT P0, RZ, R2, UR4, RZ, 0xfc, !PT ;  /* 0x0000000402ff7c12 */ /* 0x004fe2000f80fcff */
[----:B------:R-:W-:-:S04]  /*0100*/  IMAD.X R7, RZ, RZ, UR10, P1 ;  /* 0x0000000aff077e24 */ /* 0x000fc800088e06ff */
[----:B0-----:R-:W-:-:S13]  /*0110*/  ISETP.NE.OR P0, PT, R0, UR5, P0 ;  /* 0x0000000500007c0c */ /* 0x001fda0008705670 */
[----:B------:R-:W-:Y:S05]  /*0120*/  @P0 EXIT ;  /* 0x000000000000094d */ /* 0x000fea0003800000 */
[----:B------:R-:W-:Y:S01]  /*0130*/  MOV R0, 0x0 ;  /* 0x0000000000007802 */ /* 0x000fe20000000f00 */
[----:B------:R0:W-:Y:S01]  /*0140*/  STL.64 [R1], RZ ;  /* 0x000000ff01007387 */ /* 0x0001e20000100a00 */
[----:B------:R-:W1:Y:S02]  /*0150*/  LDCU.64 UR4, c[0x4][0x58] ;  /* 0x01000b00ff0477ac */ /* 0x000e640008000a00 */
[----:B------:R0:W2:Y:S01]  /*0160*/  LDC.64 R2, c[0x4][R0] ;  /* 0x0100000000027b82 */ /* 0x0000a20000000a00 */
[----:B-1----:R-:W-:Y:S02]  /*0170*/  IMAD.U32 R4, RZ, RZ, UR4 ;  /* 0x00000004ff047e24 */ /* 0x002fe4000f8e00ff */
[----:B0-----:R-:W-:-:S07]  /*0180*/  IMAD.U32 R5, RZ, RZ, UR5 ;  /* 0x00000005ff057e24 */ /* 0x001fce000f8e00ff */
[----:B------:R-:W-:-:S07]  /*0190*/  LEPC R20, `(.L_x_195) ;  /* 0x000000001014794e */ /* 0x000fce0000000000 */
[----:B--2---:R-:W-:Y:S05]  /*01a0*/  CALL.ABS.NOINC R2 ;  /* 0x0000000002007343 */ /* 0x004fea0003c00000 */
.L_x_195:
[----:B------:R-:W0:Y:S01]  /*01b0*/  LDCU UR4, c[0x0][0x388] ;  /* 0x00007100ff0477ac */ /* 0x000e220008000800 */
[----:B------:R-:W-:Y:S01]  /*01c0*/  MOV R0, 0x8 ;  /* 0x0000000800007802 */ /* 0x000fe20000000f00 */
[----:B------:R-:W1:Y:S08]  /*01d0*/  LDC.64 R18, c[0x0][0x358] ;  /* 0x0000d600ff127b82 */ /* 0x000e700000000a00 */
[----:B------:R2:W3:Y:S01]  /*01e0*/  LDC.64 R2, c[0x4][R0] ;  /* 0x0100000000027b82 */ /* 0x0004e20000000a00 */
[----:B0-----:R-:W-:-:S06]  /*01f0*/  UIMAD.WIDE UR4, UR4, 0x10, URZ ;  /* 0x00000010040478a5 */ /* 0x001fcc000f8e02ff */
[----:B------:R-:W-:Y:S02]  /*0200*/  IMAD.U32 R7, RZ, RZ, UR5 ;  /* 0x00000005ff077e24 */ /* 0x000fe4000f8e00ff */
[----:B------:R-:W-:Y:S02]  /*0210*/  IMAD.U32 R5, RZ, RZ, UR5 ;  /* 0x00000005ff057e24 */ /* 0x000fe4000f8e00ff */
[----:B------:R-:W-:Y:S02]  /*0220*/  IMAD.U32 R4, RZ, RZ, UR4 ;  /* 0x00000004ff047e24 */ /* 0x000fe4000f8e00ff */
[----:B------:R-:W-:Y:S02]  /*0230*/  IMAD.U32 R6, RZ, RZ, UR4 ;  /* 0x00000004ff067e24 */ /* 0x000fe4000f8e00ff */
[----:B--2---:R-:W-:-:S07]  /*0240*/  IMAD.MOV.U32 R5, RZ, RZ, R7 ;  /* 0x000000ffff057224 */ /* 0x004fce00078e0007 */
[----:B------:R-:W-:-:S07]  /*0250*/  LEPC R20, `(.L_x_196) ;  /* 0x000000001014794e */ /* 0x000fce0000000000 */
[----:B-1-3--:R-:W-:Y:S05]  /*0260*/  CALL.ABS.NOINC R2 ;  /* 0x0000000002007343 */ /* 0x00afea0003c00000 */
.L_x_196:
[----:B------:R-:W0:Y:S01]  /*0270*/  LDC R9, c[0x0][0x388] ;  /* 0x0000e200ff097b82 */ /* 0x000e220000000800 */
[C---:B------:R-:W-:Y:S02]  /*0280*/  R2UR UR4, R18.reuse ;  /* 0x00000000120472ca */ /* 0x040fe400000e0000 */
[C---:B------:R-:W-:Y:S02]  /*0290*/  R2UR UR5, R19.reuse ;  /* 0x00000000130572ca */ /* 0x040fe400000e0000 */
[----:B------:R-:W-:Y:S02]  /*02a0*/  R2UR UR6, R18 ;  /* 0x00000000120672ca */ /* 0x000fe400000e0000 */
[----:B------:R-:W-:Y:S01]  /*02b0*/  R2UR UR7, R19 ;  /* 0x00000000130772ca */ /* 0x000fe200000e0000 */
[----:B------:R-:W1:Y:S08]  /*02c0*/  LDC.64 R2, c[0x4][0x28] ;  /* 0x01000a00ff027b82 */ /* 0x000e700000000a00 */
[----:B------:R-:W2:Y:S01]  /*02d0*/  LDC.64 R6, c[0x4][0x30] ;  /* 0x01000c00ff067b82 */ /* 0x000ea20000000a00 */
[----:B0-----:R-:W-:Y:S01]  /*02e0*/  ISETP.GE.AND P0, PT, R9, 0x1, PT ;  /* 0x000000010900780c */ /* 0x001fe20003f06270 */
[----:B-1----:R0:W-:Y:S04]  /*02f0*/  STG.E.64 desc[UR4][R2.64], R4 ;  /* 0x0000000402007986 */ /* 0x0021e8000c101b04 */
[----:B--2---:R0:W-:Y:S08]  /*0300*/  STG.E desc[UR6][R6.64], R9 ;  /* 0x0000000906007986 */ /* 0x0041f0000c101906 */
[----:B------:R-:W-:Y:S05]  /*0310*/  @!P0 EXIT ;  /* 0x000000000000894d */ /* 0x000fea0003800000 */
[C---:B------:R-:W-:Y:S01]  /*0320*/  ISETP.GE.U32.AND P0, PT, R9.reuse, 0x4, PT ;  /* 0x000000040900780c */ /* 0x040fe20003f06070 */
[----:B0-----:R-:W-:Y:S01]  /*0330*/  IMAD.MOV.U32 R2, RZ, RZ, RZ ;  /* 0x000000ffff027224 */ /* 0x001fe200078e00ff */
[----:B------:R-:W-:-:S11]  /*0340*/  LOP3.LUT R22, R9, 0x3, RZ, 0xc0, !PT ;  /* 0x0000000309167812 */ /* 0x000fd600078ec0ff */
[----:B------:R-:W-:Y:S05]  /*0350*/  @!P0 BRA `(.L_x_197) ;  /* 0x0000002800408947 */ /* 0x000fea0003800000 */
[----:B------:R-:W-:Y:S01]  /*0360*/  BSSY.RECONVERGENT B8, `(.L_x_197) ;  /* 0x000028f000087945 */ /* 0x000fe20003800200 */
[----:B------:R-:W-:Y:S01]  /*0370*/  LOP3.LUT R2, R9, 0x7ffffffc, RZ, 0xc0, !PT ;  /* 0x7ffffffc09027812 */ /* 0x000fe200078ec0ff */
[----:B------:R-:W-:-:S07]  /*0380*/  IMAD.MOV.U32 R23, RZ, RZ, RZ ;  /* 0x000000ffff177224 */ /* 0x000fce00078e00ff */
.L_x_228:
[----:B0-----:R-:W0:Y:S01]  /*0390*/  LDC.64 R16, c[0x0][0x380] ;  /* 0x0000e000ff107b82 */ /* 0x001e220000000a00 */
[----:B------:R-:W-:Y:S02]  /*03a0*/  R2UR UR4, R18 ;  /* 0x00000000120472ca */ /* 0x000fe400000e0000 */
[----:B------:R-:W-:Y:S01]  /*03b0*/  R2UR UR5, R19 ;  /* 0x00000000130572ca */ /* 0x000fe200000e0000 */
[----:B0-----:R-:W-:-:S12]  /*03c0*/  IMAD.WIDE.U32 R16, R23, 0xc, R16 ;  /* 0x0000000c17107825 */ /* 0x001fd800078e0010 */
        /* <DEDUP_REMOVED lines=16> */
.L_x_203:
[----:B------:R-:W0:Y:S01]  /*04d0*/  LDCU.64 UR4, c[0x4][0x10] ;  /* 0x01000200ff0477ac */ /* 0x000e220008000a00 */
[C---:B------:R-:W-:Y:S02]  /*04e0*/  R2UR UR6, R18.reuse ;  /* 0x00000000120672ca */ /* 0x040fe400000e0000 */
[C---:B------:R-:W-:Y:S02]  /*04f0*/  R2UR UR7, R19.reuse ;  /* 0x00000000130772ca */ /* 0x040fe400000e0000 */
[----:B------:R-:W-:Y:S02]  /*0500*/  R2UR UR8, R18 ;  /* 0x00000000120872ca */ /* 0x000fe400000e0000 */
[----:B------:R-:W-:Y:S01]  /*0510*/  R2UR UR9, R19 ;  /* 0x00000000130972ca */ /* 0x000fe200000e0000 */
[----:B0-----:R-:W-:-:S04]  /*0520*/  UIADD3 UR4, UP0, UPT, UR4, 0x10, URZ ;  /* 0x0000001004047890 */ /* 0x001fc8000ff1e0ff */
[----:B------:R-:W-:Y:S02]  /*0530*/  UIADD3.X UR5, UPT, UPT, URZ, UR5, URZ, UP0, !UPT ;  /* 0x00000005ff057290 */ /* 0x000fe400087fe4ff */
[----:B------:R-:W-:-:S04]  /*0540*/  IMAD.U32 R6, RZ, RZ, UR4 ;  /* 0x00000004ff067e24 */ /* 0x000fc8000f8e00ff */
[----:B------:R-:W-:-:S05]  /*0550*/  IMAD.U32 R7, RZ, RZ, UR5 ;  /* 0x00000005ff077e24 */ /* 0x000fca000f8e00ff */
[----:B------:R0:W-:Y:S04]  /*0560*/  ST.E.64 desc[UR6][R4.64], R6 ;  /* 0x0000000604007985 */ /* 0x0001e8000c101b06 */
[----:B------:R-:W2:Y:S01]  /*0570*/  LDG.E R9, desc[UR8][R16.64] ;  /* 0x0000000810097981 */ /* 0x000ea2000c1e1900 */
[----:B------:R-:W-:Y:S02]  /*0580*/  R2UR UR4, R18 ;  /* 0x00000000120472ca */ /* 0x000fe400000e0000 */
[----:B------:R-:W-:-:S13]  /*0590*/  R2UR UR5, R19 ;  /* 0x00000000130572ca */ /* 0x000fda00000e0000 */
[----:B--2---:R2:W-:Y:S01]  /*05a0*/  ST.E desc[UR4][R4.64+0x8], R9 ;  /* 0x0000080904007985 */ /* 0x0045e2000c101904 */
[----:B------:R-:W1:Y:S03]  /*05b0*/  LDCU.64 UR4, c[0x4][0x18] ;  /* 0x01000300ff0477ac */ /* 0x000e660008000a00 */
[----:B------:R-:W3:Y:S01]  /*05c0*/  LDG.E R3, desc[UR6][R16.64+0x4] ;  /* 0x0000040610037981 */ /* 0x000ee2000c1e1900 */
[----:B-1----:R-:W-:-:S04]  /*05d0*/  UIADD3 UR4, UP0, UPT, UR4, 0x10, URZ ;  /* 0x0000001004047890 */ /* 0x002fc8000ff1e0ff */
[----:B------:R-:W-:Y:S02]  /*05e0*/  UIADD3.X UR5, UPT, UPT, URZ, UR5, URZ, UP0, !UPT ;  /* 0x00000005ff057290 */ /* 0x000fe400087fe4ff */
[----:B0-----:R-:W-:Y:S02]  /*05f0*/  IMAD.U32 R6, RZ, RZ, UR4 ;  /* 0x00000004ff067e24 */ /* 0x001fe4000f8e00ff */
[----:B------:R-:W-:Y:S02]  /*0600*/  IMAD.U32 R0, RZ, RZ, UR4 ;  /* 0x00000004ff007e24 */ /* 0x000fe4000f8e00ff */
[----:B------:R-:W-:-:S05]  /*0610*/  IMAD.U32 R7, RZ, RZ, UR5 ;  /* 0x00000005ff077e24 */ /* 0x000fca000f8e00ff */
[----:B------:R2:W-:Y:S04]  /*0620*/  ST.E.64 desc[UR8][R4.64], R6 ;  /* 0x0000000604007985 */ /* 0x0005e8000c101b08 */
[----:B---3--:R2:W-:Y:S01]  /*0630*/  ST.E desc[UR6][R4.64+0xc], R3 ;  /* 0x00000c0304007985 */ /* 0x0085e2000c101906 */
[----:B------:R-:W-:Y:S05]  /*0640*/  BRA `(.L_x_204) ;  /* 0x0000000000f07947 */ /* 0x000fea0003800000 */
.L_x_202:
        /* <DEDUP_REMOVED lines=8> */
.L_x_201:
[----:B------:R-:W-:Y:S05]  /*06d0*/  BSYNC.RELIABLE B6 ;  /* 0x0000000000067941 */ /* 0x000fea0003800100 */
.L_x_200:
[----:B------:R-:W-:Y:S01]  /*06e0*/  MOV R0, 0x8 ;  /* 0x0000000800007802 */ /* 0x000fe20000000f00 */
[----:B------:R-:W-:Y:S02]  /*06f0*/  IMAD.MOV.U32 R4, RZ, RZ, 0x10 ;  /* 0x00000010ff047424 */ /* 0x000fe400078e00ff */
[----:B------:R-:W-:Y:S01]  /*0700*/  IMAD.MOV.U32 R5, RZ, RZ, RZ ;  /* 0x000000ffff057224 */ /* 0x000fe200078e00ff */
[----:B------:R0:W1:Y:S06]  /*0710*/  LDC.64 R6, c[0x4][R0] ;  /* 0x0100000000067b82 */ /* 0x00006c0000000a00 */
[----:B------:R-:W-:-:S07]  /*0720*/  LEPC R20, `(.L_x_205) ;  /* 0x000000001014794e */ /* 0x000fce0000000000 */
[----:B01----:R-:W-:Y:S05]  /*0730*/  CALL.ABS.NOINC R6 ;  /* 0x0000000006007343 */ /* 0x003fea0003c00000 */
.L_x_205:
        /* <DEDUP_REMOVED lines=14> */
[----:B------:R-:W2:Y:S03]  /*0820*/  LDCU.64 UR4, c[0x4][0x20] ;  /* 0x01000400ff0477ac */ /* 0x000ea60008000a00 */
[----:B------:R-:W3:Y:S01]  /*0830*/  LDG.E R3, desc[UR6][R16.64+0x4] ;  /* 0x0000040610037981 */ /* 0x000ee2000c1e1900 */
[----:B--2---:R-:W-:-:S04]  /*0840*/  UIADD3 UR4, UP0, UPT, UR4, 0x10, URZ ;  /* 0x0000001004047890 */ /* 0x004fc8000ff1e0ff */
[----:B------:R-:W-:Y:S02]  /*0850*/  UIADD3.X UR5, UPT, UPT, URZ, UR5, URZ, UP0, !UPT ;  /* 0x00000005ff057290 */ /* 0x000fe400087fe4ff */
[----:B0-----:R-:W-:Y:S02]  /*0860*/  IMAD.U32 R6, RZ, RZ, UR4 ;  /* 0x00000004ff067e24 */ /* 0x001fe4000f8e00ff */
[----:B------:R-:W-:Y:S02]  /*0870*/  IMAD.U32 R0, RZ, RZ, UR4 ;  /* 0x00000004ff007e24 */ /* 0x000fe4000f8e00ff */
[----:B------:R-:W-:-:S05]  /*0880*/  IMAD.U32 R7, RZ, RZ, UR5 ;  /* 0x00000005ff077e24 */ /* 0x000fca000f8e00ff */
[----:B------:R1:W-:Y:S04]  /*0890*/  ST.E.64 desc[UR8][R4.64], R6 ;  /* 0x0000000604007985 */ /* 0x0003e8000c101b08 */
[----:B---3--:R1:W-:Y:S01]  /*08a0*/  ST.E desc[UR6][R4.64+0xc], R3 ;  /* 0x00000c0304007985 */ /* 0x0083e2000c101906 */
[----:B------:R-:W-:Y:S05]  /*08b0*/  BRA `(.L_x_204) ;  /* 0x0000000000547947 */ /* 0x000fea0003800000 */
.L_x_199:
[----:B------:R-:W-:Y:S01]  /*08c0*/  MOV R0, 0x8 ;  /* 0x0000000800007802 */ /* 0x000fe20000000f00 */
[----:B------:R-:W-:Y:S02]  /*08d0*/  IMAD.MOV.U32 R4, RZ, RZ, 0x10 ;  /* 0x00000010ff047424 */ /* 0x000fe400078e00ff */
[----:B------:R-:W-:Y:S01]  /*08e0*/  IMAD.MOV.U32 R5, RZ, RZ, RZ ;  /* 0x000000ffff057224 */ /* 0x000fe200078e00ff */
[----:B------:R0:W1:Y:S06]  /*08f0*/  LDC.64 R6, c[0x4][R0] ;  /* 0x0100000000067b82 */ /* 0x00006c0000000a00 */
[----:B------:R-:W-:-:S07]  /*0900*/  LEPC R20, `(.L_x_206) ;  /* 0x000000001014794e */ /* 0x000fce0000000000 */
[----:B01----:R-:W-:Y:S05]  /*0910*/  CALL.ABS.NOINC R6 ;  /* 0x0000000006007343 */ /* 0x003fea0003c00000 */
.L_x_206:
        /* <DEDUP_REMOVED lines=10> */
[----:B------:R-:W2:Y:S04]  /*09c0*/  LDG.E R9, desc[UR8][R16.64] ;  /* 0x0000000810097981 */ /* 0x000ea8000c1e1900 */
[----:B--2---:R0:W-:Y:S04]  /*09d0*/  ST.E desc[UR6][R4.64+0x8], R9 ;  /* 0x0000080904007985 */ /* 0x0041e8000c101906 */
[----:B------:R-:W2:Y:S01]  /*09e0*/  LDG.E R3, desc[UR8][R16.64+0x4] ;  /* 0x0000040810037981 */ /* 0x000ea2000c1e1900 */
[----:B------:R-:W-:-:S03]  /*09f0*/  IMAD.U32 R0, RZ, RZ, UR4 ;  /* 0x00000004ff007e24 */ /* 0x000fc6000f8e00ff */
[----:B--2---:R0:W-:Y:S04]  /*0a00*/  ST.E desc[UR6][R4.64+0xc], R3 ;  /* 0x00000c0304007985 */ /* 0x0041e8000c101906 */
.L_x_204:
[----:B------:R-:W-:Y:S05]  /*0a10*/  BSYNC.RECONVERGENT B7 ;  /* 0x0000000000077941 */ /* 0x000fea0003800200 */
.L_x_198:
[----:B012---:R-:W0:Y:S01]  /*0a20*/  LDC.64 R6, c[0x4][0x28] ;  /* 0x01000a00ff067b82 */ /* 0x007e220000000a00 */
        /* <DEDUP_REMOVED lines=8> */
[----:B------:R-:W2:Y:S01]  /*0ab0*/  LD.E.U8 R25, desc[UR4][R4.64+0x5] ;  /* 0x0000050404197980 */ /* 0x000ea2000c101100 */
[C---:B------:R-:W-:Y:S02]  /*0ac0*/  R2UR UR12, R18.reuse ;  /* 0x00000000120c72ca */ /* 0x040fe400000e0000 */
[C---:B------:R-:W-:Y:S01]  /*0ad0*/  R2UR UR13, R19.reuse ;  /* 0x00000000130d72ca */ /* 0x040fe200000e0000 */
[----:B------:R-:W3:Y:S01]  /*0ae0*/  LD.E.U8 R11, desc[UR6][R4.64+0x1] ;  /* 0x00000106040b7980 */ /* 0x000ee2000c101100 */
[C---:B------:R-:W-:Y:S02]  /*0af0*/  R2UR UR14, R18.reuse ;  /* 0x00000000120e72ca */ /* 0x040fe400000e0000 */
[----:B------:R-:W-:Y:S01]  /*0b00*/  R2UR UR15, R19 ;  /* 0x00000000130f72ca */ /* 0x000fe200000e0000 */
[----:B0-----:R-:W4:Y:S01]  /*0b10*/  LDG.E.64 R6, desc[UR4][R6.64] ;  /* 0x0000000406067981 */ /* 0x001f22000c1e1b00 */
[----:B------:R-:W-:-:S02]  /*0b20*/  R2UR UR16, R18 ;  /* 0x00000000121072ca */ /* 0x000fc400000e0000 */
[C---:B------:R-:W-:Y:S01]  /*0b30*/  R2UR UR17, R19.reuse ;  /* 0x00000000131172ca */ /* 0x040fe200000e0000 */
[----:B------:R-:W5:Y:S01]  /*0b40*/  LD.E.U8 R13, desc[UR8][R4.64+0x2] ;  /* 0x00000208040d7980 */ /* 0x000f62000c101100 */
[C---:B------:R-:W-:Y:S02]  /*0b50*/  R2UR UR18, R18.reuse ;  /* 0x00000000121272ca */ /* 0x040fe400000e0000 */
[C---:B------:R-:W-:Y:S01]  /*0b60*/  R2UR UR19, R19.reuse ;  /* 0x00000000131372ca */ /* 0x040fe200000e0000 */
[----:B------:R-:W2:Y:S01]  /*0b70*/  LD.E.U8 R15, desc[UR10][R4.64+0x3] ;  /* 0x0000030a040f7980 */ /* 0x000ea2000c101100 */
[C---:B------:R-:W-:Y:S02]  /*0b80*/  R2UR UR20, R18.reuse ;  /* 0x00000000121472ca */ /* 0x040fe400000e0000 */
[----:B------:R-:W-:Y:S01]  /*0b90*/  R2UR UR21, R19 ;  /* 0x00000000131572ca */ /* 0x000fe200000e0000 */
[----:B------:R-:W2:Y:S04]  /*0ba0*/  LD.E.U8 R21, desc[UR12][R4.64+0x4] ;  /* 0x0000040c04157980 */ /* 0x000ea8000c101100 */
[----:B------:R-:W2:Y:S04]  /*0bb0*/  LD.E.U8 R27, desc[UR6][R4.64+0x6] ;  /* 0x00000606041b7980 */ /* 0x000ea8000c101100 */
[----:B------:R-:W2:Y:S04]  /*0bc0*/  LD.E.U8 R29, desc[UR8][R4.64+0x7] ;  /* 0x00000708041d7980 */ /* 0x000ea8000c101100 */
[----:B------:R-:W2:Y:S04]  /*0bd0*/  LD.E.U8 R8, desc[UR10][R4.64+0x9] ;  /* 0x0000090a04087980 */ /* 0x000ea8000c101100 */
[----:B------:R-:W2:Y:S04]  /*0be0*/  LD.E.U8 R10, desc[UR12][R4.64+0xa] ;  /* 0x00000a0c040a7980 */ /* 0x000ea8000c101100 */
[----:B------:R-:W2:Y:S04]  /*0bf0*/  LD.E.U8 R12, desc[UR14][R4.64+0xb] ;  /* 0x00000b0e040c7980 */ /* 0x000ea8000c101100 */
[----:B------:R-:W2:Y:S04]  /*0c00*/  LD.E.U8 R14, desc[UR16][R4.64+0xd] ;  /* 0x00000d10040e7980 */ /* 0x000ea8000c101100 */
[----:B------:R-:W2:Y:S04]  /*0c10*/  LD.E.U8 R20, desc[UR18][R4.64+0xe] ;  /* 0x00000e1204147980 */ /* 0x000ea8000c101100 */
[----:B------:R-:W2:Y:S01]  /*0c20*/  LD.E.U8 R24, desc[UR20][R4.64+0xf] ;  /* 0x00000f1404187980 */ /* 0x000ea2000c101100 */
        /* <DEDUP_REMOVED lines=8> */
[----:B----4-:R-:W-:-:S05]  /*0cb0*/  IMAD.WIDE.U32 R6, R23, 0x10, R6 ;  /* 0x0000001017067825 */ /* 0x010fca00078e0006 */
[----:B---3--:R0:W-:Y:S04]  /*0cc0*/  ST.E.U8 desc[UR4][R6.64+0x1], R11 ;  /* 0x0000010b06007985 */ /* 0x0081e8000c101104 */
[----:B-----5:R0:W-:Y:S04]  /*0cd0*/  ST.E.U8 desc[UR6][R6.64+0x2], R13 ;  /* 0x0000020d06007985 */ /* 0x0201e8000c101106 */
[----:B--2---:R0:W-:Y:S04]  /*0ce0*/  ST.E.U8 desc[UR8][R6.64+0x3], R15 ;  /* 0x0000030f06007985 */ /* 0x0041e8000c101108 */
        /* <DEDUP_REMOVED lines=23> */
.L_x_254:
[----:B------:R-:W-:Y:S05]  /*0e60*/  BRX R4 -0xe70                                                 (*"BRANCH_TARGETS .L_x_255,.L_x_256,.L_x_257"*) ;  /* 0xfffffff004647949 */ /* 0x000fea000383ffff */
.L_x_257:
        /* <DEDUP_REMOVED lines=8> */
.L_x_209:
[----:B------:R-:W-:Y:S05]  /*0ef0*/  BSYNC.RELIABLE B6 ;  /* 0x0000000000067941 */ /* 0x000fea0003800100 */
.L_x_208:
[----:B------:R-:W-:Y:S01]  /*0f00*/  MOV R0, 0x8 ;  /* 0x0000000800007802 */ /* 0x000fe20000000f00 */
[----:B------:R-:W-:Y:S02]  /*0f10*/  IMAD.MOV.U32 R4, RZ, RZ, 0x10 ;  /* 0x00000010ff047424 */ /* 0x000fe400078e00ff */
[----:B------:R-:W-:Y:S01]  /*0f20*/  IMAD.MOV.U32 R5, RZ, RZ, RZ ;  /* 0x000000ffff057224 */ /* 0x000fe200078e00ff */
[----:B------:R0:W1:Y:S06]  /*0f30*/  LDC.64 R6, c[0x4][R0] ;  /* 0x0100000000067b82 */ /* 0x00006c0000000a00 */
[----:B------:R-:W-:-:S07]  /*0f40*/  LEPC R20, `(.L_x_210) ;  /* 0x000000001014794e */ /* 0x000fce0000000000 */
[----:B01----:R-:W-:Y:S05]  /*0f50*/  CALL.ABS.NOINC R6 ;  /* 0x0000000006007343 */ /* 0x003fea0003c00000 */
.L_x_210:
        /* <DEDUP_REMOVED lines=14> */
[----:B--2---:R0:W-:Y:S01]  /*1040*/  ST.E desc[UR6][R4.64+0xc], R3 ;  /* 0x00000c0304007985 */ /* 0x0041e2000c101906 */
[----:B------:R-:W-:Y:S05]  /*1050*/  BRA `(.L_x_211) ;  /* 0x0000000000f47947 */ /* 0x000fea0003800000 */
.L_x_256:
[----:B------:R-:W-:Y:S05]  /*1060*/  BREAK.RELIABLE B6 ;  /* 0x0000000000067942 */ /* 0x000fea0003800100 */
[----:B------:R-:W-:Y:S01]  /*1070*/  MOV R0, 0x8 ;  /* 0x0000000800007802 */ /* 0x000fe20000000f00 */
[----:B------:R-:W-:Y:S02]  /*1080*/  IMAD.MOV.U32 R4, RZ, RZ, 0x10 ;  /* 0x00000010ff047424 */ /* 0x000fe400078e00ff */
[----:B------:R-:W-:Y:S01]  /*1090*/  IMAD.MOV.U32 R5, RZ, RZ, RZ ;  /* 0x000000ffff057224 */ /* 0x000fe200078e00ff */
[----:B------:R0:W1:Y:S06]  /*10a0*/  LDC.64 R6, c[0x4][R0] ;  /* 0x0100000000067b82 */ /* 0x00006c0000000a00 */
[----:B------:R-:W-:-:S07]  /*10b0*/  LEPC R20, `(.L_x_212) ;  /* 0x000000001014794e */ /* 0x000fce0000000000 */
[----:B01----:R-:W-:Y:S05]  /*10c0*/  CALL.ABS.NOINC R6 ;  /* 0x0000000006007343 */ /* 0x003fea0003c00000 */
.L_x_212:
        /* <DEDUP_REMOVED lines=24> */
.L_x_255:
[----:B------:R-:W-:Y:S05]  /*1250*/  BREAK.RELIABLE B6 ;  /* 0x0000000000067942 */ /* 0x000fea0003800100 */
[----:B------:R-:W-:Y:S01]  /*1260*/  MOV R0, 0x8 ;  /* 0x0000000800007802 */ /* 0x000fe20000000f00 */
[----:B------:R-:W-:Y:S02]  /*1270*/  IMAD.MOV.U32 R4, RZ, RZ, 0x10 ;  /* 0x00000010ff047424 */ /* 0x000fe400078e00ff */
[----:B------:R-:W-:Y:S01]  /*1280*/  IMAD.MOV.U32 R5, RZ, RZ, RZ ;  /* 0x000000ffff057224 */ /* 0x000fe200078e00ff */
[----:B------:R0:W1:Y:S06]  /*1290*/  LDC.64 R6, c[0x4][R0] ;  /* 0x0100000000067b82 */ /* 0x00006c0000000a00 */
[----:B------:R-:W-:-:S07]  /*12a0*/  LEPC R20, `(.L_x_213) ;  /* 0x000000001014794e */ /* 0x000fce0000000000 */
[----:B01----:R-:W-:Y:S05]  /*12b0*/  CALL.ABS.NOINC R6 ;  /* 0x0000000006007343 */ /* 0x003fea0003c00000 */
.L_x_213:
        /* <DEDUP_REMOVED lines=22> */
[----:B---3--:R2:W-:Y:S02]  /*1420*/  ST.E desc[UR6][R4.64+0xc], R3 ;  /* 0x00000c0304007985 */ /* 0x0085e4000c101906 */
.L_x_211:
[----:B------:R-:W-:Y:S05]  /*1430*/  BSYNC.RECONVERGENT B7 ;  /* 0x0000000000077941 */ /* 0x000fea0003800200 */
.L_x_207:
        /* <DEDUP_REMOVED lines=68> */
.L_x_258:
[----:B------:R-:W-:Y:S05]  /*1880*/  BRX R4 -0x1890                                                (*"BRANCH_TARGETS .L_x_259,.L_x_260,.L_x_261"*) ;  /* 0xffffffe404dc7949 */ /* 0x000fea000383ffff */
.L_x_261:
        /* <DEDUP_REMOVED lines=8> */
.L_x_216:
[----:B------:R-:W-:Y:S05]  /*1910*/  BSYNC.RELIABLE B6 ;  /* 0x0000000000067941 */ /* 0x000fea0003800100 */
.L_x_215:
[----:B------:R-:W-:Y:S01]  /*1920*/  MOV R0, 0x8 ;  /* 0x0000000800007802 */ /* 0x000fe20000000f00 */
[----:B------:R-:W-:Y:S02]  /*1930*/  IMAD.MOV.U32 R4, RZ, RZ, 0x10 ;  /* 0x00000010ff047424 */ /* 0x000fe400078e00ff */
[----:B------:R-:W-:Y:S01]  /*1940*/  IMAD.MOV.U32 R5, RZ, RZ, RZ ;  /* 0x000000ffff057224 */ /* 0x000fe200078e00ff */
[----:B------:R0:W1:Y:S06]  /*1950*/  LDC.64 R6, c[0x4][R0] ;  /* 0x0100000000067b82 */ /* 0x00006c0000000a00 */
[----:B------:R-:W-:-:S07]  /*1960*/  LEPC R20, `(.L_x_217) ;  /* 0x000000001014794e */ /* 0x000fce0000000000 */
[----:B01----:R-:W-:Y:S05]  /*1970*/  CALL.ABS.NOINC R6 ;  /* 0x0000000006007343 */ /* 0x003fea0003c00000 */
.L_x_217:
        /* <DEDUP_REMOVED lines=16> */
.L_x_260:
[----:B------:R-:W-:Y:S05]  /*1a80*/  BREAK.RELIABLE B6 ;  /* 0x0000000000067942 */ /* 0x000fea0003800100 */
[----:B------:R-:W-:Y:S01]  /*1a90*/  MOV R0, 0x8 ;  /* 0x0000000800007802 */ /* 0x000fe20000000f00 */
[----:B------:R-:W-:Y:S02]  /*1aa0*/  IMAD.MOV.U32 R4, RZ, RZ, 0x10 ;  /* 0x00000010ff047424 */ /* 0x000fe400078e00ff */
[----:B------:R-:W-:Y:S01]  /*1ab0*/  IMAD.MOV.U32 R5, RZ, RZ, RZ ;  /* 0x000000ffff057224 */ /* 0x000fe200078e00ff */
[----:B------:R0:W1:Y:S06]  /*1ac0*/  LDC.64 R6, c[0x4][R0] ;  /* 0x0100000000067b82 */ /* 0x00006c0000000a00 */
[----:B------:R-:W-:-:S07]  /*1ad0*/  LEPC R20, `(.L_x_219) ;  /* 0x000000001014794e */ /* 0x000fce0000000000 */
[----:B01----:R-:W-:Y:S05]  /*1ae0*/  CALL.ABS.NOINC R6 ;  /* 0x0000000006007343 */ /* 0x003fea0003c00000 */
.L_x_219:
        /* <DEDUP_REMOVED lines=24> */
.L_x_259:
[----:B------:R-:W-:Y:S05]  /*1c70*/  BREAK.RELIABLE B6 ;  /* 0x0000000000067942 */ /* 0x000fea0003800100 */
[----:B------:R-:W-:Y:S01]  /*1c80*/  MOV R0, 0x8 ;  /* 0x0000000800007802 */ /* 0x000fe20000000f00 */
[----:B------:R-:W-:Y:S02]  /*1c90*/  IMAD.MOV.U32 R4, RZ, RZ, 0x10 ;  /* 0x00000010ff047424 */ /* 0x000fe400078e00ff */
[----:B------:R-:W-:Y:S01]  /*1ca0*/  IMAD.MOV.U32 R5, RZ, RZ, RZ ;  /* 0x000000ffff057224 */ /* 0x000fe200078e00ff */
[----:B------:R0:W1:Y:S06]  /*1cb0*/  LDC.64 R6, c[0x4][R0] ;  /* 0x0100000000067b82 */ /* 0x00006c0000000a00 */
[----:B------:R-:W-:-:S07]  /*1cc0*/  LEPC R20, `(.L_x_220) ;  /* 0x000000001014794e */ /* 0x000fce0000000000 */
[----:B01----:R-:W-:Y:S05]  /*1cd0*/  CALL.ABS.NOINC R6 ;  /* 0x0000000006007343 */ /* 0x003fea0003c00000 */
.L_x_220:
        /* <DEDUP_REMOVED lines=23> */
.L_x_218:
[----:B------:R-:W-:Y:S05]  /*1e50*/  BSYNC.RECONVERGENT B7 ;  /* 0x0000000000077941 */ /* 0x000fea0003800200 */
.L_x_214:
        /* <DEDUP_REMOVED lines=68> */
.L_x_262:
[----:B------:R-:W-:Y:S05]  /*22a0*/  BRX R4 -0x22b0                                                (*"BRANCH_TARGETS .L_x_263,.L_x_264,.L_x_265"*) ;  /* 0xffffffdc04547949 */ /* 0x000fea000383ffff */
.L_x_265:
        /* <DEDUP_REMOVED lines=8> */
.L_x_223:
[----:B------:R-:W-:Y:S05]  /*2330*/  BSYNC.RELIABLE B6 ;  /* 0x0000000000067941 */ /* 0x000fea0003800100 */
.L_x_222:
[----:B------:R-:W-:Y:S01]  /*2340*/  MOV R0, 0x8 ;  /* 0x0000000800007802 */ /* 0x000fe20000000f00 */
[----:B------:R-:W-:Y:S02]  /*2350*/  IMAD.MOV.U32 R4, RZ, RZ, 0x10 ;  /* 0x00000010ff047424 */ /* 0x000fe400078e00ff */
[----:B------:R-:W-:Y:S01]  /*2360*/  IMAD.MOV.U32 R5, RZ, RZ, RZ ;  /* 0x000000ffff057224 */ /* 0x000fe200078e00ff */
[----:B------:R0:W1:Y:S06]  /*2370*/  LDC.64 R6, c[0x4][R0] ;  /* 0x0100000000067b82 */ /* 0x00006c0000000a00 */
[----:B------:R-:W-:-:S07]  /*2380*/  LEPC R20, `(.L_x_224) ;  /* 0x000000001014794e */ /* 0x000fce0000000000 */
[----:B01----:R-:W-:Y:S05]  /*2390*/  CALL.ABS.NOINC R6 ;  /* 0x0000000006007343 */ /* 0x003fea0003c00000 */
.L_x_224:
        /* <DEDUP_REMOVED lines=16> */
.L_x_264:
[----:B------:R-:W-:Y:S05]  /*24a0*/  BREAK.RELIABLE B6 ;  /* 0x0000000000067942 */ /* 0x000fea0003800100 */
[----:B------:R-:W-:Y:S01]  /*24b0*/  MOV R0, 0x8 ;  /* 0x0000000800007802 */ /* 0x000fe20000000f00 */
[----:B------:R-:W-:Y:S02]  /*24c0*/  IMAD.MOV.U32 R4, RZ, RZ, 0x10 ;  /* 0x00000010ff047424 */ /* 0x000fe400078e00ff */
[----:B------:R-:W-:Y:S01]  /*24d0*/  IMAD.MOV.U32 R5, RZ, RZ, RZ ;  /* 0x000000ffff057224 */ /* 0x000fe200078e00ff */
[----:B------:R0:W1:Y:S06]  /*24e0*/  LDC.64 R6, c[0x4][R0] ;  /* 0x0100000000067b82 */ /* 0x00006c0000000a00 */
[----:B------:R-:W-:-:S07]  /*24f0*/  LEPC R20, `(.L_x_226) ;  /* 0x000000001014794e */ /* 0x000fce0000000000 */
[----:B01----:R-:W-:Y:S05]  /*2500*/  CALL.ABS.NOINC R6 ;  /* 0x0000000006007343 */ /* 0x003fea0003c00000 */
.L_x_226:
        /* <DEDUP_REMOVED lines=24> */
.L_x_263:
[----:B------:R-:W-:Y:S05]  /*2690*/  BREAK.RELIABLE B6 ;  /* 0x0000000000067942 */ /* 0x000fea0003800100 */
[----:B------:R-:W-:Y:S01]  /*26a0*/  MOV R0, 0x8 ;  /* 0x0000000800007802 */ /* 0x000fe20000000f00 */
[----:B------:R-:W-:Y:S02]  /*26b0*/  IMAD.MOV.U32 R4, RZ, RZ, 0x10 ;  /* 0x00000010ff047424 */ /* 0x000fe400078e00ff */
[----:B------:R-:W-:Y:S01]  /*26c0*/  IMAD.MOV.U32 R5, RZ, RZ, RZ ;  /* 0x000000ffff057224 */ /* 0x000fe200078e00ff */
[----:B------:R0:W1:Y:S06]  /*26d0*/  LDC.64 R6, c[0x4][R0] ;  /* 0x0100000000067b82 */ /* 0x00006c0000000a00 */
[----:B------:R-:W-:-:S07]  /*26e0*/  LEPC R20, `(.L_x_227) ;  /* 0x000000001014794e */ /* 0x000fce0000000000 */
[----:B01----:R-:W-:Y:S05]  /*26f0*/  CALL.ABS.NOINC R6 ;  /* 0x0000000006007343 */ /* 0x003fea0003c00000 */
.L_x_227:
        /* <DEDUP_REMOVED lines=22> */
[----:B---3--:R1:W-:Y:S02]  /*2860*/  ST.E desc[UR6][R4.64+0xc], R9 ;  /* 0x00000c0904007985 */ /* 0x0083e4000c101906 */
.L_x_225:
[----:B------:R-:W-:Y:S05]  /*2870*/  BSYNC.RECONVERGENT B7 ;  /* 0x0000000000077941 */ /* 0x000fea0003800200 */
.L_x_221:
        /* <DEDUP_REMOVED lines=11> */
[----:B------:R-:W-:Y:S01]  /*2930*/  R2UR UR13, R19 ;  /* 0x00000000130d72ca */ /* 0x000fe200000e0000 */
[----:B------:R-:W3:Y:S04]  /*2940*/  LD.E.U8 R11, desc[UR6][R4.64+0x1] ;  /* 0x00000106040b7980 */ /* 0x000ee8000c101100 */
        /* <DEDUP_REMOVED lines=9> */
[----:B------:R-:W2:Y:S01]  /*29e0*/  LD.E.U8 R21, desc[UR6][R4.64+0x5] ;  /* 0x0000050604157980 */ /* 0x000ea2000c101100 */
[----:B------:R-:W-:-:S02]  /*29f0*/  R2UR UR20, R18 ;  /* 0x00000000121472ca */ /* 0x000fc400000e0000 */
        /* <DEDUP_REMOVED lines=15> */
[----:B------:R-:W-:Y:S02]  /*2af0*/  R2UR UR28, R18 ;  /* 0x00000000121c72ca */ /* 0x000fe400000e0000 */
[----:B------:R-:W-:Y:S01]  /*2b00*/  R2UR UR29, R19 ;  /* 0x00000000131d72ca */ /* 0x000fe200000e0000 */
[----:B----4-:R-:W-:-:S04]  /*2b10*/  IMAD.WIDE.U32 R6, R23, 0x10, R6 ;  /* 0x0000001017067825 */ /* 0x010fc800078e0006 */
[----:B------:R-:W-:-:S05]  /*2b20*/  VIADD R23, R23, 0x4 ;  /* 0x0000000417177836 */ /* 0x000fca0000000000 */
[----:B------:R-:W-:Y:S01]  /*2b30*/  ISETP.NE.AND P0, PT, R23, R2, PT ;  /* 0x000000021700720c */ /* 0x000fe20003f05270 */
        /* <DEDUP_REMOVED lines=18> */
.L_x_197:
[----:B------:R-:W-:-:S13]  /*2c60*/  ISETP.NE.AND P0, PT, R22, RZ, PT ;  /* 0x000000ff1600720c */ /* 0x000fda0003f05270 */
[----:B------:R-:W-:Y:S05]  /*2c70*/  @!P0 EXIT ;  /* 0x000000000000894d */ /* 0x000fea0003800000 */
[----:B------:R-:W-:-:S07]  /*2c80*/  IMAD.MOV.U32 R23, RZ, RZ, RZ ;  /* 0x000000ffff177224 */ /* 0x000fce00078e00ff */
.L_x_236:
[----:B01----:R-:W0:Y:S01]  /*2c90*/  LDC.64 R16, c[0x0][0x380] ;  /* 0x0000e000ff107b82 */ /* 0x003e220000000a00 */
[----:B------:R-:W-:Y:S02]  /*2ca0*/  R2UR UR4, R18 ;  /* 0x00000000120472ca */ /* 0x000fe400000e0000 */
[----:B------:R-:W-:Y:S01]  /*2cb0*/  R2UR UR5, R19 ;  /* 0x00000000130572ca */ /* 0x000fe200000e0000 */
[----:B0-----:R-:W-:-:S12]  /*2cc0*/  IMAD.WIDE.U32 R16, R2, 0xc, R16 ;  /* 0x0000000c02107825 */ /* 0x001fd800078e0010 */
        /* <DEDUP_REMOVED lines=10> */
.L_x_266:
[----:B------:R-:W-:Y:S05]  /*2d70*/  BRX R4 -0x2d80                                                (*"BRANCH_TARGETS .L_x_267,.L_x_268,.L_x_269"*) ;  /* 0xffffffd004a07949 */ /* 0x000fea000383ffff */
.L_x_269:
        /* <DEDUP_REMOVED lines=8> */
.L_x_231:
[----:B------:R-:W-:Y:S05]  /*2e00*/  BSYNC.RELIABLE B6 ;  /* 0x0000000000067941 */ /* 0x000fea0003800100 */
.L_x_230:
[----:B------:R-:W-:Y:S01]  /*2e10*/  MOV R0, 0x8 ;  /* 0x0000000800007802 */ /* 0x000fe20000000f00 */
[----:B------:R-:W-:Y:S02]  /*2e20*/  IMAD.MOV.U32 R4, RZ, RZ, 0x10 ;  /* 0x00000010ff047424 */ /* 0x000fe400078e00ff */
[----:B------:R-:W-:Y:S01]  /*2e30*/  IMAD.MOV.U32 R5, RZ, RZ, RZ ;  /* 0x000000ffff057224 */ /* 0x000fe200078e00ff */
[----:B------:R0:W1:Y:S06]  /*2e40*/  LDC.64 R6, c[0x4][R0] ;  /* 0x0100000000067b82 */ /* 0x00006c0000000a00 */
[----:B------:R-:W-:-:S07]  /*2e50*/  LEPC R20, `(.L_x_232) ;  /* 0x000000001014794e */ /* 0x000fce0000000000 */
[----:B01----:R-:W-:Y:S05]  /*2e60*/  CALL.ABS.NOINC R6 ;  /* 0x0000000006007343 */ /* 0x003fea0003c00000 */
.L_x_232:
        /* <DEDUP_REMOVED lines=16> */
.L_x_268:
[----:B------:R-:W-:Y:S05]  /*2f70*/  BREAK.RELIABLE B6 ;  /* 0x0000000000067942 */ /* 0x000fea0003800100 */
[----:B------:R-:W-:Y:S01]  /*2f80*/  MOV R0, 0x8 ;  /* 0x0000000800007802 */ /* 0x000fe20000000f00 */
[----:B------:R-:W-:Y:S02]  /*2f90*/  IMAD.MOV.U32 R4, RZ, RZ, 0x10 ;  /* 0x00000010ff047424 */ /* 0x000fe400078e00ff */
[----:B------:R-:W-:Y:S01]  /*2fa0*/  IMAD.MOV.U32 R5, RZ, RZ, RZ ;  /* 0x000000ffff057224 */ /* 0x000fe200078e00ff */
[----:B------:R0:W1:Y:S06]  /*2fb0*/  LDC.64 R6, c[0x4][R0] ;  /* 0x0100000000067b82 */ /* 0x00006c0000000a00 */
[----:B------:R-:W-:-:S07]  /*2fc0*/  LEPC R20, `(.L_x_234) ;  /* 0x000000001014794e */ /* 0x000fce0000000000 */
[----:B01----:R-:W-:Y:S05]  /*2fd0*/  CALL.ABS.NOINC R6 ;  /* 0x0000000006007343 */ /* 0x003fea0003c00000 */
.L_x_234:
        /* <DEDUP_REMOVED lines=24> */
.L_x_267:
[----:B------:R-:W-:Y:S05]  /*3160*/  BREAK.RELIABLE B6 ;  /* 0x0000000000067942 */ /* 0x000fea0003800100 */
[----:B------:R-:W-:Y:S01]  /*3170*/  MOV R0, 0x8 ;  /* 0x0000000800007802 */ /* 0x000fe20000000f00 */
[----:B------:R-:W-:Y:S02]  /*3180*/  IMAD.MOV.U32 R4, RZ, RZ, 0x10 ;  /* 0x00000010ff047424 */ /* 0x000fe400078e00ff */
[----:B------:R-:W-:Y:S01]  /*3190*/  IMAD.MOV.U32 R5, RZ, RZ, RZ ;  /* 0x000000ffff057224 */ /* 0x000fe200078e00ff */
[----:B------:R0:W1:Y:S06]  /*31a0*/  LDC.64 R6, c[0x4][R0] ;  /* 0x0100000000067b82 */ /* 0x00006c0000000a00 */
[----:B------:R-:W-:-:S07]  /*31b0*/  LEPC R20, `(.L_x_235) ;  /* 0x000000001014794e */ /* 0x000fce0000000000 */
[----:B01----:R-:W-:Y:S05]  /*31c0*/  CALL.ABS.NOINC R6 ;  /* 0x0000000006007343 */ /* 0x003fea0003c00000 */
.L_x_235:
        /* <DEDUP_REMOVED lines=23> */
.L_x_233:
[----:B------:R-:W-:Y:S05]  /*3340*/  BSYNC.RECONVERGENT B7 ;  /* 0x0000000000077941 */ /* 0x000fea0003800200 */
.L_x_229:
        /* <DEDUP_REMOVED lines=35> */
[----:B------:R-:W-:Y:S01]  /*3580*/  VIADD R23, R23, 0x1 ;  /* 0x0000000117177836 */ /* 0x000fe20000000000 */
[----:B------:R-:W-:-:S02]  /*3590*/  R2UR UR24, R18 ;  /* 0x00000000121872ca */ /* 0x000fc400000e0000 */
[C---:B------:R-:W-:Y:S02]  /*35a0*/  R2UR UR25, R19.reuse ;  /* 0x00000000131972ca */ /* 0x040fe400000e0000 */
[C---:B------:R-:W-:Y:S02]  /*35b0*/  R2UR UR26, R18.reuse ;  /* 0x00000000121a72ca */ /* 0x040fe400000e0000 */
[C---:B------:R-:W-:Y:S02]  /*35c0*/  R2UR UR27, R19.reuse ;  /* 0x00000000131b72ca */ /* 0x040fe400000e0000 */
[----:B------:R-:W-:Y:S02]  /*35d0*/  R2UR UR28, R18 ;  /* 0x00000000121c72ca */ /* 0x000fe400000e0000 */
[----:B------:R-:W-:Y:S02]  /*35e0*/  R2UR UR29, R19 ;  /* 0x00000000131d72ca */ /* 0x000fe400000e0000 */
[----:B------:R-:W-:Y:S01]  /*35f0*/  ISETP.NE.AND P0, PT, R23, R22, PT ;  /* 0x000000161700720c */ /* 0x000fe20003f05270 */
[----:B----4-:R-:W-:-:S05]  /*3600*/  IMAD.WIDE.U32 R6, R2, 0x10, R6 ;  /* 0x0000001002067825 */ /* 0x010fca00078e0006 */
[----:B---3--:R1:W-:Y:S01]  /*3610*/  ST.E.U8 desc[UR4][R6.64+0x1], R11 ;  /* 0x0000010b06007985 */ /* 0x0083e2000c101104 */
[----:B------:R-:W-:-:S03]  /*3620*/  VIADD R2, R2, 0x1 ;  /* 0x0000000102027836 */ /* 0x000fc60000000000 */
        /* <DEDUP_REMOVED lines=16> */
[----:B------:R-:W-:Y:S05]  /*3730*/  EXIT ;  /* 0x000000000000794d */ /* 0x000fea0003800000 */
.L_x_237:
        /* <DEDUP_REMOVED lines=12> */
.L_x_291:


//--------------------- .nv.global.init           --------------------------
	.section	.nv.global.init,"aw",@progbits
	.align	8
.nv.global.init:
	.type		_ZTV7Polygon,@object
	.size		_ZTV7Polygon,(_ZTV8Triangle - _ZTV7Polygon)
_ZTV7Polygon:
        /*0000*/ 	.byte	0x00, 0x00, 0x00, 0x00, 0x00, 0x00, 0x00, 0x00, 0x00, 0x00, 0x00, 0x00, 0x00, 0x00, 0x00, 0x00
        /*0010*/ 	.byte	0x08, 0x00, 0x00, 0x00, 0x00, 0x00, 0x00, 0x00, 0x10, 0x00, 0x00, 0x00, 0x00, 0x00, 0x00, 0x00
	.type		_ZTV8Triangle,@object
	.size		_ZTV8Triangle,(_ZTV9Rectangle - _ZTV8Triangle)
_ZTV8Triangle:
        /*0020*/ 	.byte	0x00, 0x00, 0x00, 0x00, 0x00, 0x00, 0x00, 0x00, 0x00, 0x00, 0x00, 0x00, 0x00, 0x00, 0x00, 0x00
        /*0030*/ 	.byte	0x28, 0x00, 0x00, 0x00, 0x00, 0x00, 0x00, 0x00, 0x30, 0x00, 0x00, 0x00, 0x00, 0x00, 0x00, 0x00
	.type		_ZTV9Rectangle,@object
	.size		_ZTV9Rectangle,($str$2 - _ZTV9Rectangle)
_ZTV9Rectangle:
        /*0040*/ 	.byte	0x00, 0x00, 0x00, 0x00, 0x00, 0x00, 0x00, 0x00, 0x00, 0x00, 0x00, 0x00, 0x00, 0x00, 0x00, 0x00
        /*0050*/ 	.byte	0x18, 0x00, 0x00, 0x00, 0x00, 0x00, 0x00, 0x00, 0x20, 0x00, 0x00, 0x00, 0x00, 0x00, 0x00, 0x00
	.type		$str$2,@object
	.size		$str$2,($str$7 - $str$2)
$str$2:
        /*0060*/ 	.byte	0x25, 0x64, 0x20, 0x25, 0x64, 0x0a, 0x00
	.type		$str$7,@object
	.size		$str$7,($str$3 - $str$7)
$str$7:
        /*0067*/ 	.byte	0x0a, 0x4c, 0x4f, 0x4c, 0x20, 0x68, 0x65, 0x72, 0x65, 0x21, 0x0a, 0x00
	.type		$str$3,@object
	.size		$str$3,($str$9 - $str$3)
$str$3:
        /*0073*/ 	.byte	0x09, 0x20, 0x61, 0x72, 0x65, 0x61, 0x20, 0x3d, 0x20, 0x25, 0x64, 0x0a, 0x00
	.type		$str$9,@object
	.size		$str$9,($str$10 - $str$9)
$str$9:
        /*0080*/ 	.byte	0x72, 0x65, 0x63, 0x74, 0x20, 0x67, 0x65, 0x74, 0x5f, 0x69, 0x6e, 0x66, 0x6f, 0x0a, 0x00
	.type		$str$10,@object
	.size		$str$10,($str$1 - $str$10)
$str$10:
        /*008f*/ 	.byte	0x74, 0x72, 0x69, 0x61, 0x6e, 0x67, 0x20, 0x67, 0x65, 0x74, 0x5f, 0x69, 0x6e, 0x66, 0x6f, 0x0a
        /*009f*/ 	.byte	0x00
	.type		$str$1,@object
	.size		$str$1,($str - $str$1)
$str$1:
        /*00a0*/ 	.byte	0x77, 0x65, 0x20, 0x68, 0x61, 0x76, 0x65, 0x20, 0x61, 0x20, 0x70, 0x72, 0x6f, 0x62, 0x6c, 0x65
        /*00b0*/ 	.byte	0x6d, 0x2e, 0x2e, 0x2e, 0x0a, 0x00
	.type		$str,@object
	.size		$str,($str$8 - $str)
$str:
        /*00b6*/ 	.byte	0x28, 0x64, 0x65, 0x76, 0x69, 0x63, 0x65, 0x29, 0x20, 0x70, 0x2d, 0x3e, 0x61, 0x72, 0x65, 0x61
        /*00c6*/ 	.byte	0x28, 0x29, 0x20, 0x3d, 0x20, 0x25, 0x64, 0x00
	.type		$str$8,@object
	.size		$str$8,($str$4 - $str$8)
$str$8:
        /*00ce*/ 	.byte	0x20, 0x77, 0x69, 0x64, 0x74, 0x68, 0x20, 0x3d, 0x20, 0x25, 0x64, 0x0a, 0x20, 0x68, 0x65, 0x69
        /*00de*/ 	.byte	0x67, 0x68, 0x74, 0x20, 0x3d, 0x20, 0x25, 0x64, 0x0a, 0x00
	.type		$str$4,@object
	.size		$str$4,($str$6 - $str$4)
$str$4:
        /*00e8*/ 	.byte	0x25, 0x64, 0x20, 0x25, 0x64, 0x0a, 0x20, 0x49, 0x27, 0x6d, 0x20, 0x69, 0x6e, 0x73, 0x74, 0x61
        /*00f8*/ 	.byte	0x6e, 0x63, 0x69, 0x6e, 0x67, 0x2e, 0x2e, 0x2e, 0x0a, 0x00
	.type		$str$6,@object
	.size		$str$6,($str$5 - $str$6)
$str$6:
        /*0102*/ 	.byte	0x25, 0x64, 0x20, 0x25, 0x64, 0x0a, 0x20, 0x70, 0x6f, 0x6c, 0x73, 0x3d, 0x25, 0x70, 0x2c, 0x20
        /*0112*/ 	.byte	0x61, 0x72, 0x65, 0x61, 0x20, 0x3d, 0x20, 0x25, 0x64, 0x0a, 0x00
	.type		$str$5,@object
	.size		$str$5,(.L_10 - $str$5)
$str$5:
        /*011d*/ 	.byte	0x25, 0x64, 0x20, 0x25, 0x64, 0x0a, 0x20, 0x70, 0x6f, 0x6c, 0x73, 0x3d, 0x25, 0x70, 0x2c, 0x20
        /*012d*/ 	.byte	0x64, 0x5f, 0x6e, 0x5f, 0x70, 0x6f, 0x6c, 0x73, 0x3d, 0x25, 0x64, 0x0a, 0x00
.L_10:


//--------------------- .nv.shared.reserved.0     --------------------------
	.section	.nv.shared.reserved.0,"aw",@nobits
	.weak		__nv_reservedSMEM_offset_0_alias
	.size		__nv_reservedSMEM_offset_0_alias, 0, 64
	.other		__nv_reservedSMEM_offset_0_alias,@"STO_CUDA_RESERVED_SHARED STV_DEFAULT"
__nv_reservedSMEM_offset_0_alias:
	.zero		0
	.zero		64


//--------------------- .nv.global                --------------------------
	.section	.nv.global,"aw",@nobits
	.align	8
.nv.global:
	.type		d_pols,@object
	.size		d_pols,(d_n_pols - d_pols)
d_pols:
	.zero		8
	.type		d_n_pols,@object
	.size		d_n_pols,(.L_4 - d_n_pols)
d_n_pols:
	.zero		4
.L_4:


//--------------------- .nv.constant0._Z19inst_obj_dev_kernelP11PolygonInfoi --------------------------
	.section	.nv.constant0._Z19inst_obj_dev_kernelP11PolygonInfoi,"a",@progbits
	.sectionflags	@""
	.align	4
.nv.constant0._Z19inst_obj_dev_kernelP11PolygonInfoi:
	.zero		908


//--------------------- .nv.constant0._Z6kernelv  --------------------------
	.section	.nv.constant0._Z6kernelv,"a",@progbits
	.sectionflags	@""
	.align	4
.nv.constant0._Z6kernelv:
	.zero		896


//--------------------- .nv.constant0._Z20wrong_example_kernelP7Polygoni --------------------------
	.section	.nv.constant0._Z20wrong_example_kernelP7Polygoni,"a",@progbits
	.sectionflags	@""
	.align	4
.nv.constant0._Z20wrong_example_kernelP7Polygoni:
	.zero		908


//--------------------- .nv.constant0._Z11copy_kernelP11PolygonInfoi --------------------------
	.section	.nv.constant0._Z11copy_kernelP11PolygonInfoi,"a",@progbits
	.sectionflags	@""
	.align	4
.nv.constant0._Z11copy_kernelP11PolygonInfoi:
	.zero		908


//--------------------- SYMBOLS --------------------------

	.type		.nv.reservedSmem.offset0,@object
	.size		.nv.reservedSmem.offset0,0x4
	.type		vprintf,@function
	.type		malloc,@function
